	.target	sm_90a

	.elftype	@"ET_EXEC"


//--------------------- .note.nv.tkinfo           --------------------------
	.section	.note.nv.tkinfo,"",@"SHT_NOTE"
	.sectionflags	@"SHF_NOTE_NV_TKINFO"
	.tkinfo
        /*0018*/ 	.word	0x00000002
        /*0030*/ 	.string	""
        /*0030*/ 	.string	"ptxas"
        /*0030*/ 	.string	"Cuda compilation tools, release 13.0, V13.0.88"
        /*0030*/ 	.string	"Build cuda_13.0.r13.0/compiler.36424714_0"
        /*0030*/ 	.string	"-arch sm_90a -m 64 "



//--------------------- .note.nv.cuinfo           --------------------------
	.section	.note.nv.cuinfo,"",@"SHT_NOTE"
	.sectionflags	@"SHF_NOTE_NV_CUINFO"
        /*0018*/ 	.short	0x0002
        /*001a*/ 	.short	0x005a
        /*001c*/ 	.short	0x0082
	.zero		2


//--------------------- .nv.info                  --------------------------
	.section	.nv.info,"",@"SHT_CUDA_INFO"
	.align	4


	//----- nvinfo : EIATTR_REGCOUNT
	.align		4
        /*0000*/ 	.byte	0x04, 0x2f
        /*0002*/ 	.short	(.L_15 - .L_14)
	.align		4
.L_14:
        /*0004*/ 	.word	index@(_ZN7cutlass13device_kernelINS_4gemm6kernel13GemmUniversalIN4cute5tupleIJiiiiEEENS1_10collective13CollectiveMmaINS1_34MainloopSm90TmaGmmaWarpSpecializedILi2ENS5_IJNS4_1CILi1EEESB_SB_EEENS1_32KernelTmaWarpSpecializedPingpongEEENS5_IJNSA_ILi64EEENSA_ILi256EEENSA_ILi128EEEEEENS_10bfloat16_tENS5_IJSB_llEEESJ_NS5_IJlSB_lEEENS4_8TiledMMAINS4_8MMA_AtomIJNS4_4SM904GMMA28MMA_64x256x16_F32BF16BF16_SSILNSP_5MajorE1ELSR_0ELNSP_7ScaleInE1ELSS_1EEEEEENS4_6LayoutISC_NS5_IJNSA_ILi0EEESW_SW_EEEEENS5_IJNS4_10UnderscoreESZ_SZ_EEEEENS4_13SM90_TMA_LOADENS4_14ComposedLayoutINS4_7SwizzleILi3ELi4ELi3EEENS4_18smem_ptr_flag_bitsILi16EEENSV_INS5_IJSF_NSA_ILi8EEEEEENS5_IJSB_SF_EEEEEEEvNS4_8identityES12_NS13_IS15_S17_NSV_INS5_IJS18_SF_EEENS5_IJSF_SB_EEEEEEEvS1D_EENS_8epilogue10collective6detail29Sm90TmaWarpSpecializedAdapterINS1K_15DefaultEpilogueISJ_SL_SL_NS1J_6thread17LinearCombinationISJ_Li1EffLNS1O_9ScaleType4KindE0ELNS_15FloatRoundStyleE2ESJ_EENS1_15EpilogueDefaultEEEEEvvEEEEvNT_6ParamsE)
        /*0008*/ 	.word	0x000000a8


	//----- nvinfo : EIATTR_FRAME_SIZE
	.align		4
.L_15:
        /*000c*/ 	.byte	0x04, 0x11
        /*000e*/ 	.short	(.L_17 - .L_16)
	.align		4
.L_16:
        /*0010*/ 	.word	index@(_ZN7cutlass13device_kernelINS_4gemm6kernel13GemmUniversalIN4cute5tupleIJiiiiEEENS1_10collective13CollectiveMmaINS1_34MainloopSm90TmaGmmaWarpSpecializedILi2ENS5_IJNS4_1CILi1EEESB_SB_EEENS1_32KernelTmaWarpSpecializedPingpongEEENS5_IJNSA_ILi64EEENSA_ILi256EEENSA_ILi128EEEEEENS_10bfloat16_tENS5_IJSB_llEEESJ_NS5_IJlSB_lEEENS4_8TiledMMAINS4_8MMA_AtomIJNS4_4SM904GMMA28MMA_64x256x16_F32BF16BF16_SSILNSP_5MajorE1ELSR_0ELNSP_7ScaleInE1ELSS_1EEEEEENS4_6LayoutISC_NS5_IJNSA_ILi0EEESW_SW_EEEEENS5_IJNS4_10UnderscoreESZ_SZ_EEEEENS4_13SM90_TMA_LOADENS4_14ComposedLayoutINS4_7SwizzleILi3ELi4ELi3EEENS4_18smem_ptr_flag_bitsILi16EEENSV_INS5_IJSF_NSA_ILi8EEEEEENS5_IJSB_SF_EEEEEEEvNS4_8identityES12_NS13_IS15_S17_NSV_INS5_IJS18_SF_EEENS5_IJSF_SB_EEEEEEEvS1D_EENS_8epilogue10collective6detail29Sm90TmaWarpSpecializedAdapterINS1K_15DefaultEpilogueISJ_SL_SL_NS1J_6thread17LinearCombinationISJ_Li1EffLNS1O_9ScaleType4KindE0ELNS_15FloatRoundStyleE2ESJ_EENS1_15EpilogueDefaultEEEEEvvEEEEvNT_6ParamsE)
        /*0014*/ 	.word	0x00000000


	//----- nvinfo : EIATTR_MIN_STACK_SIZE
	.align		4
.L_17:
        /*0018*/ 	.byte	0x04, 0x12
        /*001a*/ 	.short	(.L_19 - .L_18)
	.align		4
.L_18:
        /*001c*/ 	.word	index@(_ZN7cutlass13device_kernelINS_4gemm6kernel13GemmUniversalIN4cute5tupleIJiiiiEEENS1_10collective13CollectiveMmaINS1_34MainloopSm90TmaGmmaWarpSpecializedILi2ENS5_IJNS4_1CILi1EEESB_SB_EEENS1_32KernelTmaWarpSpecializedPingpongEEENS5_IJNSA_ILi64EEENSA_ILi256EEENSA_ILi128EEEEEENS_10bfloat16_tENS5_IJSB_llEEESJ_NS5_IJlSB_lEEENS4_8TiledMMAINS4_8MMA_AtomIJNS4_4SM904GMMA28MMA_64x256x16_F32BF16BF16_SSILNSP_5MajorE1ELSR_0ELNSP_7ScaleInE1ELSS_1EEEEEENS4_6LayoutISC_NS5_IJNSA_ILi0EEESW_SW_EEEEENS5_IJNS4_10UnderscoreESZ_SZ_EEEEENS4_13SM90_TMA_LOADENS4_14ComposedLayoutINS4_7SwizzleILi3ELi4ELi3EEENS4_18smem_ptr_flag_bitsILi16EEENSV_INS5_IJSF_NSA_ILi8EEEEEENS5_IJSB_SF_EEEEEEEvNS4_8identityES12_NS13_IS15_S17_NSV_INS5_IJS18_SF_EEENS5_IJSF_SB_EEEEEEEvS1D_EENS_8epilogue10collective6detail29Sm90TmaWarpSpecializedAdapterINS1K_15DefaultEpilogueISJ_SL_SL_NS1J_6thread17LinearCombinationISJ_Li1EffLNS1O_9ScaleType4KindE0ELNS_15FloatRoundStyleE2ESJ_EENS1_15EpilogueDefaultEEEEEvvEEEEvNT_6ParamsE)
        /*0020*/ 	.word	0x00000000
.L_19:


//--------------------- .nv.compat                --------------------------
	.section	.nv.compat,"",@"SHT_CUDA_COMPAT_INFO"
	.align	4
        /*0000*/ 	.byte	0x02, 0x09, 0x01, 0x00, 0x02, 0x02, 0x04, 0x00, 0x02, 0x05, 0x05, 0x00, 0x03, 0x07, 0x01, 0x01
        /*0010*/ 	.byte	0x02, 0x03, 0x01, 0x00, 0x02, 0x06, 0x01, 0x00, 0x04, 0x0b, 0x08, 0x00, 0x00, 0x00, 0x00, 0x00
        /*0020*/ 	.byte	0x00, 0x00, 0x00, 0x00


//--------------------- .nv.info._ZN7cutlass13device_kernelINS_4gemm6kernel13GemmUniversalIN4cute5tupleIJiiiiEEENS1_10collective13CollectiveMmaINS1_34MainloopSm90TmaGmmaWarpSpecializedILi2ENS5_IJNS4_1CILi1EEESB_SB_EEENS1_32KernelTmaWarpSpecializedPingpongEEENS5_IJNSA_ILi64EEENSA_ILi256EEENSA_ILi128EEEEEENS_10bfloat16_tENS5_IJSB_llEEESJ_NS5_IJlSB_lEEENS4_8TiledMMAINS4_8MMA_AtomIJNS4_4SM904GMMA28MMA_64x256x16_F32BF16BF16_SSILNSP_5MajorE1ELSR_0ELNSP_7ScaleInE1ELSS_1EEEEEENS4_6LayoutISC_NS5_IJNSA_ILi0EEESW_SW_EEEEENS5_IJNS4_10UnderscoreESZ_SZ_EEEEENS4_13SM90_TMA_LOADENS4_14ComposedLayoutINS4_7SwizzleILi3ELi4ELi3EEENS4_18smem_ptr_flag_bitsILi16EEENSV_INS5_IJSF_NSA_ILi8EEEEEENS5_IJSB_SF_EEEEEEEvNS4_8identityES12_NS13_IS15_S17_NSV_INS5_IJS18_SF_EEENS5_IJSF_SB_EEEEEEEvS1D_EENS_8epilogue10collective6detail29Sm90TmaWarpSpecializedAdapterINS1K_15DefaultEpilogueISJ_SL_SL_NS1J_6thread17LinearCombinationISJ_Li1EffLNS1O_9ScaleType4KindE0ELNS_15FloatRoundStyleE2ESJ_EENS1_15EpilogueDefaultEEEEEvvEEEEvNT_6ParamsE --------------------------
	.section	.nv.info._ZN7cutlass13device_kernelINS_4gemm6kernel13GemmUniversalIN4cute5tupleIJiiiiEEENS1_10collective13CollectiveMmaINS1_34MainloopSm90TmaGmmaWarpSpecializedILi2ENS5_IJNS4_1CILi1EEESB_SB_EEENS1_32KernelTmaWarpSpecializedPingpongEEENS5_IJNSA_ILi64EEENSA_ILi256EEENSA_ILi128EEEEEENS_10bfloat16_tENS5_IJSB_llEEESJ_NS5_IJlSB_lEEENS4_8TiledMMAINS4_8MMA_AtomIJNS4_4SM904GMMA28MMA_64x256x16_F32BF16BF16_SSILNSP_5MajorE1ELSR_0ELNSP_7ScaleInE1ELSS_1EEEEEENS4_6LayoutISC_NS5_IJNSA_ILi0EEESW_SW_EEEEENS5_IJNS4_10UnderscoreESZ_SZ_EEEEENS4_13SM90_TMA_LOADENS4_14ComposedLayoutINS4_7SwizzleILi3ELi4ELi3EEENS4_18smem_ptr_flag_bitsILi16EEENSV_INS5_IJSF_NSA_ILi8EEEEEENS5_IJSB_SF_EEEEEEEvNS4_8identityES12_NS13_IS15_S17_NSV_INS5_IJS18_SF_EEENS5_IJSF_SB_EEEEEEEvS1D_EENS_8epilogue10collective6detail29Sm90TmaWarpSpecializedAdapterINS1K_15DefaultEpilogueISJ_SL_SL_NS1J_6thread17LinearCombinationISJ_Li1EffLNS1O_9ScaleType4KindE0ELNS_15FloatRoundStyleE2ESJ_EENS1_15EpilogueDefaultEEEEEvvEEEEvNT_6ParamsE,"",@"SHT_CUDA_INFO"
	.sectionflags	@""
	.align	4


	//----- nvinfo : EIATTR_CUDA_API_VERSION
	.align		4
        /*0000*/ 	.byte	0x04, 0x37
        /*0002*/ 	.short	(.L_21 - .L_20)
.L_20:
        /*0004*/ 	.word	0x00000082


	//----- nvinfo : EIATTR_KPARAM_INFO
	.align		4
.L_21:
        /*0008*/ 	.byte	0x04, 0x17
        /*000a*/ 	.short	(.L_23 - .L_22)
.L_22:
        /*000c*/ 	.word	0x00000000
        /*0010*/ 	.short	0x0000
        /*0012*/ 	.short	0x0070
        /*0014*/ 	.byte	0x00, 0xf0, 0x01, 0x10


	//----- nvinfo : EIATTR_SPARSE_MMA_MASK
	.align		4
.L_23:
        /*0018*/ 	.byte	0x03, 0x50
        /*001a*/ 	.short	0x0000


	//----- nvinfo : EIATTR_MAXREG_COUNT
	.align		4
        /*001c*/ 	.byte	0x03, 0x1b
        /*001e*/ 	.short	0x00a8


	//----- nvinfo : EIATTR_NUM_BARRIERS
	.align		4
        /*0020*/ 	.byte	0x02, 0x4c
        /*0022*/ 	.byte	0x01
	.zero		1


	//----- nvinfo : EIATTR_EXTERNS
	.align		4
        /*0024*/ 	.byte	0x04, 0x0f
        /*0026*/ 	.short	(.L_25 - .L_24)


	//   ....[0]....
	.align		4
.L_24:
        /*0028*/ 	.word	index@(__assertfail)


	//----- nvinfo : EIATTR_MERCURY_ISA_VERSION
	.align		4
.L_25:
        /*002c*/ 	.byte	0x03, 0x5f
        /*002e*/ 	.short	0x0101


	//----- nvinfo : EIATTR_INT_WARP_WIDE_INSTR_OFFSETS
	.align		4
        /*0030*/ 	.byte	0x04, 0x31
        /*0032*/ 	.short	(.L_27 - .L_26)


	//   ....[0]....
.L_26:
        /*0034*/ 	.word	0x00000430


	//   ....[1]....
        /*0038*/ 	.word	0x00000450


	//   ....[2]....
        /*003c*/ 	.word	0x000004d0


	//   ....[3]....
        /*0040*/ 	.word	0x000004e0


	//   ....[4]....
        /*0044*/ 	.word	0x000004f0


	//   ....[5]....
        /*0048*/ 	.word	0x00000510


	//   ....[6]....
        /*004c*/ 	.word	0x00000570


	//   ....[7]....
        /*0050*/ 	.word	0x00000590


	//----- nvinfo : EIATTR_COOP_GROUP_MASK_REGIDS
	.align		4
.L_27:
        /*0054*/ 	.byte	0x04, 0x29
        /*0056*/ 	.short	(.L_29 - .L_28)


	//   ....[0]....
.L_28:
        /*0058*/ 	.word	0xffffffff


	//   ....[1]....
        /*005c*/ 	.word	0xffffffff


	//   ....[2]....
        /*0060*/ 	.word	0xffffffff


	//   ....[3]....
        /*0064*/ 	.word	0xffffffff


	//   ....[4]....
        /*0068*/ 	.word	0xffffffff


	//   ....[5]....
        /*006c*/ 	.word	0xffffffff


	//----- nvinfo : EIATTR_COOP_GROUP_INSTR_OFFSETS
	.align		4
.L_29:
        /*0070*/ 	.byte	0x04, 0x28
        /*0072*/ 	.short	(.L_31 - .L_30)


	//   ....[0]....
.L_30:
        /*0074*/ 	.word	0x00000050


	//   ....[1]....
        /*0078*/ 	.word	0x00000080


	//   ....[2]....
        /*007c*/ 	.word	0x00000180


	//   ....[3]....
        /*0080*/ 	.word	0x00000350


	//   ....[4]....
        /*0084*/ 	.word	0x00000390


	//   ....[5]....
        /*0088*/ 	.word	0x000003d0


	//----- nvinfo : EIATTR_REG_RECONFIG
	.align		4
.L_31:
        /*008c*/ 	.byte	0x01, 0x54
	.zero		2


	//----- nvinfo : EIATTR_SYSCALL_OFFSETS
	.align		4
        /*0090*/ 	.byte	0x04, 0x46
        /*0092*/ 	.short	(.L_33 - .L_32)


	//   ....[0]....
.L_32:
        /*0094*/ 	.word	0x00001650


	//----- nvinfo : EIATTR_MBARRIER_INSTR_OFFSETS
	.align		4
.L_33:
        /*0098*/ 	.byte	0x04, 0x39
        /*009a*/ 	.short	(.L_35 - .L_34)


	//   ....[0]....
.L_34:
        /*009c*/ 	.word	0x00000300
        /*00a0*/ 	.word	0x000000ff
        /*00a4*/ 	.word	0x00000000
        /*00a8*/ 	.short	0x0100
        /*00aa*/ 	.byte	0x09
	.zero		1


	//   ....[1]....
        /*00ac*/ 	.word	0x00000310
        /*00b0*/ 	.word	0x000000ff
        /*00b4*/ 	.word	0x00000010
        /*00b8*/ 	.short	0x0100
        /*00ba*/ 	.byte	0x09
	.zero		1


	//   ....[2]....
        /*00bc*/ 	.word	0x00000320
        /*00c0*/ 	.word	0x000000ff
        /*00c4*/ 	.word	0x00000008
        /*00c8*/ 	.short	0x0100
        /*00ca*/ 	.byte	0x09
	.zero		1


	//   ....[3]....
        /*00cc*/ 	.word	0x00000330
        /*00d0*/ 	.word	0x000000ff
        /*00d4*/ 	.word	0x00000018
        /*00d8*/ 	.short	0x0100
        /*00da*/ 	.byte	0x09
	.zero		1


	//   ....[4]....
        /*00dc*/ 	.word	0x000005b0
        /*00e0*/ 	.word	0x000000ff
        /*00e4*/ 	.word	0x00000050
        /*00e8*/ 	.short	0x0100
        /*00ea*/ 	.byte	0x09
	.zero		1


	//   ....[5]....
        /*00ec*/ 	.word	0x000005c0
        /*00f0*/ 	.word	0x000000ff
        /*00f4*/ 	.word	0x00000058
        /*00f8*/ 	.short	0x0100
        /*00fa*/ 	.byte	0x09
	.zero		1


	//   ....[6]....
        /*00fc*/ 	.word	0x00000600
        /*0100*/ 	.word	0x000000ff
        /*0104*/ 	.word	0x00000030
        /*0108*/ 	.short	0x0100
        /*010a*/ 	.byte	0x0a
	.zero		1


	//   ....[7]....
        /*010c*/ 	.word	0x00000620
        /*0110*/ 	.word	0x000000ff
        /*0114*/ 	.word	0x00000038
        /*0118*/ 	.short	0x0100
        /*011a*/ 	.byte	0x0a
	.zero		1


	//   ....[8]....
        /*011c*/ 	.word	0x00000630
        /*0120*/ 	.word	0x000000ff
        /*0124*/ 	.word	0x00000040
        /*0128*/ 	.short	0x0100
        /*012a*/ 	.byte	0x0a
	.zero		1


	//   ....[9]....
        /*012c*/ 	.word	0x00000640
        /*0130*/ 	.word	0x000000ff
        /*0134*/ 	.word	0x00000048
        /*0138*/ 	.short	0x0100
        /*013a*/ 	.byte	0x0a
	.zero		1


	//   ....[10]....
        /*013c*/ 	.word	0x00001530
        /*0140*/ 	.word	0x0000009b
        /*0144*/ 	.word	0x00000000
        /*0148*/ 	.short	0x010a
        /*014a*/ 	.byte	0x2d
	.zero		1


	//   ....[11]....
        /*014c*/ 	.word	0x000016e0
        /*0150*/ 	.word	0x00000003
        /*0154*/ 	.word	0x00000000
        /*0158*/ 	.short	0x010a
        /*015a*/ 	.byte	0x3f
	.zero		1


	//   ....[12]....
        /*015c*/ 	.word	0x00001740
        /*0160*/ 	.word	0x00000003
        /*0164*/ 	.word	0x00000000
        /*0168*/ 	.short	0x010a
        /*016a*/ 	.byte	0x3f
	.zero		1


	//   ....[13]....
        /*016c*/ 	.word	0x00001cc0
        /*0170*/ 	.word	0x000000ff
        /*0174*/ 	.word	0x00000000
        /*0178*/ 	.short	0x010a
        /*017a*/ 	.byte	0x08
	.zero		1


	//   ....[14]....
        /*017c*/ 	.word	0x00001d00
        /*0180*/ 	.word	0x000000ff
        /*0184*/ 	.word	0x00000000
        /*0188*/ 	.short	0x010a
        /*018a*/ 	.byte	0x08
	.zero		1


	//   ....[15]....
        /*018c*/ 	.word	0x000021a0
        /*0190*/ 	.word	0x000000ff
        /*0194*/ 	.word	0x00000000
        /*0198*/ 	.short	0x0101
        /*019a*/ 	.byte	0x08
	.zero		1


	//   ....[16]....
        /*019c*/ 	.word	0x00002290
        /*01a0*/ 	.word	0x0000009c
        /*01a4*/ 	.word	0x00000000
        /*01a8*/ 	.short	0x0101
        /*01aa*/ 	.byte	0x2e
	.zero		1


	//   ....[17]....
        /*01ac*/ 	.word	0x00002360
        /*01b0*/ 	.word	0x000000ff
        /*01b4*/ 	.word	0x00000000
        /*01b8*/ 	.short	0x0101
        /*01ba*/ 	.byte	0x04
	.zero		1


	//   ....[18]....
        /*01bc*/ 	.word	0x00002410
        /*01c0*/ 	.word	0x0000009b
        /*01c4*/ 	.word	0x00000010
        /*01c8*/ 	.short	0x010a
        /*01ca*/ 	.byte	0x2d
	.zero		1


	//   ....[19]....
        /*01cc*/ 	.word	0x0000a200
        /*01d0*/ 	.word	0x0000009e
        /*01d4*/ 	.word	0x00000000
        /*01d8*/ 	.short	0x0101
        /*01da*/ 	.byte	0x2e
	.zero		1


	//   ....[20]....
        /*01dc*/ 	.word	0x0000abe0
        /*01e0*/ 	.word	0x00000007
        /*01e4*/ 	.word	0x00000010
        /*01e8*/ 	.short	0x010a
        /*01ea*/ 	.byte	0x3f
	.zero		1


	//   ....[21]....
        /*01ec*/ 	.word	0x0000afe0
        /*01f0*/ 	.word	0x00000003
        /*01f4*/ 	.word	0x00000058
        /*01f8*/ 	.short	0x0101
        /*01fa*/ 	.byte	0x3f
	.zero		1


	//   ....[22]....
        /*01fc*/ 	.word	0x0000b750
        /*0200*/ 	.word	0x00000007
        /*0204*/ 	.word	0x00000000
        /*0208*/ 	.short	0x010a
        /*020a*/ 	.byte	0x3f
	.zero		1


	//   ....[23]....
        /*020c*/ 	.word	0x0000b7d0
        /*0210*/ 	.word	0x00000003
        /*0214*/ 	.word	0x00000000
        /*0218*/ 	.short	0x010a
        /*021a*/ 	.byte	0x3f
	.zero		1


	//   ....[24]....
        /*021c*/ 	.word	0x0000b830
        /*0220*/ 	.word	0x0000009d
        /*0224*/ 	.word	0x00000000
        /*0228*/ 	.short	0x010a
        /*022a*/ 	.byte	0x3f
	.zero		1


	//   ....[25]....
        /*022c*/ 	.word	0x0000b880
        /*0230*/ 	.word	0x00000003
        /*0234*/ 	.word	0x00000000
        /*0238*/ 	.short	0x010a
        /*023a*/ 	.byte	0x3f
	.zero		1


	//   ....[26]....
        /*023c*/ 	.word	0x0000b8e0
        /*0240*/ 	.word	0x00000004
        /*0244*/ 	.word	0x00000000
        /*0248*/ 	.short	0x010a
        /*024a*/ 	.byte	0x3f
	.zero		1


	//   ....[27]....
        /*024c*/ 	.word	0x0000b930
        /*0250*/ 	.word	0x0000009d
        /*0254*/ 	.word	0x00000010
        /*0258*/ 	.short	0x010a
        /*025a*/ 	.byte	0x3f
	.zero		1


	//   ....[28]....
        /*025c*/ 	.word	0x0000ba00
        /*0260*/ 	.word	0x00000007
        /*0264*/ 	.word	0x00000010
        /*0268*/ 	.short	0x010a
        /*026a*/ 	.byte	0x3f
	.zero		1


	//   ....[29]....
        /*026c*/ 	.word	0x0000bad0
        /*0270*/ 	.word	0x00000007
        /*0274*/ 	.word	0x00000000
        /*0278*/ 	.short	0x010a
        /*027a*/ 	.byte	0x3f
	.zero		1


	//----- nvinfo : EIATTR_NUM_MBARRIERS
	.align		4
.L_35:
        /*027c*/ 	.byte	0x03, 0x38
        /*027e*/ 	.short	0x000a


	//----- nvinfo : EIATTR_EXIT_INSTR_OFFSETS
	.align		4
        /*0280*/ 	.byte	0x04, 0x1c
        /*0282*/ 	.short	(.L_37 - .L_36)


	//   ....[0]....
.L_36:
        /*0284*/ 	.word	0x00001200


	//   ....[1]....
        /*0288*/ 	.word	0x00001260


	//   ....[2]....
        /*028c*/ 	.word	0x0000a910


	//   ....[3]....
        /*0290*/ 	.word	0x0000a940


	//   ....[4]....
        /*0294*/ 	.word	0x0000b820


	//----- nvinfo : EIATTR_MAX_THREADS
	.align		4
.L_37:
        /*0298*/ 	.byte	0x04, 0x05
        /*029a*/ 	.short	(.L_39 - .L_38)
.L_38:
        /*029c*/ 	.word	0x00000180
        /*02a0*/ 	.word	0x00000001
        /*02a4*/ 	.word	0x00000001


	//----- nvinfo : EIATTR_CRS_STACK_SIZE
	.align		4
.L_39:
        /*02a8*/ 	.byte	0x04, 0x1e
        /*02aa*/ 	.short	(.L_41 - .L_40)
.L_40:
        /*02ac*/ 	.word	0x00000000


	//----- nvinfo : EIATTR_CBANK_PARAM_SIZE
	.align		4
.L_41:
        /*02b0*/ 	.byte	0x03, 0x19
        /*02b2*/ 	.short	0x0470


	//----- nvinfo : EIATTR_PARAM_CBANK
	.align		4
        /*02b4*/ 	.byte	0x04, 0x0a
        /*02b6*/ 	.short	(.L_43 - .L_42)
	.align		4
.L_42:
        /*02b8*/ 	.word	index@(.nv.constant0._ZN7cutlass13device_kernelINS_4gemm6kernel13GemmUniversalIN4cute5tupleIJiiiiEEENS1_10collective13CollectiveMmaINS1_34MainloopSm90TmaGmmaWarpSpecializedILi2ENS5_IJNS4_1CILi1EEESB_SB_EEENS1_32KernelTmaWarpSpecializedPingpongEEENS5_IJNSA_ILi64EEENSA_ILi256EEENSA_ILi128EEEEEENS_10bfloat16_tENS5_IJSB_llEEESJ_NS5_IJlSB_lEEENS4_8TiledMMAINS4_8MMA_AtomIJNS4_4SM904GMMA28MMA_64x256x16_F32BF16BF16_SSILNSP_5MajorE1ELSR_0ELNSP_7ScaleInE1ELSS_1EEEEEENS4_6LayoutISC_NS5_IJNSA_ILi0EEESW_SW_EEEEENS5_IJNS4_10UnderscoreESZ_SZ_EEEEENS4_13SM90_TMA_LOADENS4_14ComposedLayoutINS4_7SwizzleILi3ELi4ELi3EEENS4_18smem_ptr_flag_bitsILi16EEENSV_INS5_IJSF_NSA_ILi8EEEEEENS5_IJSB_SF_EEEEEEEvNS4_8identityES12_NS13_IS15_S17_NSV_INS5_IJS18_SF_EEENS5_IJSF_SB_EEEEEEEvS1D_EENS_8epilogue10collective6detail29Sm90TmaWarpSpecializedAdapterINS1K_15DefaultEpilogueISJ_SL_SL_NS1J_6thread17LinearCombinationISJ_Li1EffLNS1O_9ScaleType4KindE0ELNS_15FloatRoundStyleE2ESJ_EENS1_15EpilogueDefaultEEEEEvvEEEEvNT_6ParamsE)
        /*02bc*/ 	.short	0x0210
        /*02be*/ 	.short	0x0470


	//----- nvinfo : EIATTR_SW_WAR
	.align		4
.L_43:
        /*02c0*/ 	.byte	0x04, 0x36
        /*02c2*/ 	.short	(.L_45 - .L_44)
.L_44:
        /*02c4*/ 	.word	0x00000008
.L_45:


//--------------------- .nv.callgraph             --------------------------
	.section	.nv.callgraph,"",@"SHT_CUDA_CALLGRAPH"
	.align	4
	.sectionentsize	8
	.align		4
        /*0000*/ 	.word	0x00000000
	.align		4
        /*0004*/ 	.word	0xffffffff
	.align		4
        /*0008*/ 	.word	index@(_ZN7cutlass13device_kernelINS_4gemm6kernel13GemmUniversalIN4cute5tupleIJiiiiEEENS1_10collective13CollectiveMmaINS1_34MainloopSm90TmaGmmaWarpSpecializedILi2ENS5_IJNS4_1CILi1EEESB_SB_EEENS1_32KernelTmaWarpSpecializedPingpongEEENS5_IJNSA_ILi64EEENSA_ILi256EEENSA_ILi128EEEEEENS_10bfloat16_tENS5_IJSB_llEEESJ_NS5_IJlSB_lEEENS4_8TiledMMAINS4_8MMA_AtomIJNS4_4SM904GMMA28MMA_64x256x16_F32BF16BF16_SSILNSP_5MajorE1ELSR_0ELNSP_7ScaleInE1ELSS_1EEEEEENS4_6LayoutISC_NS5_IJNSA_ILi0EEESW_SW_EEEEENS5_IJNS4_10UnderscoreESZ_SZ_EEEEENS4_13SM90_TMA_LOADENS4_14ComposedLayoutINS4_7SwizzleILi3ELi4ELi3EEENS4_18smem_ptr_flag_bitsILi16EEENSV_INS5_IJSF_NSA_ILi8EEEEEENS5_IJSB_SF_EEEEEEEvNS4_8identityES12_NS13_IS15_S17_NSV_INS5_IJS18_SF_EEENS5_IJSF_SB_EEEEEEEvS1D_EENS_8epilogue10collective6detail29Sm90TmaWarpSpecializedAdapterINS1K_15DefaultEpilogueISJ_SL_SL_NS1J_6thread17LinearCombinationISJ_Li1EffLNS1O_9ScaleType4KindE0ELNS_15FloatRoundStyleE2ESJ_EENS1_15EpilogueDefaultEEEEEvvEEEEvNT_6ParamsE)
	.align		4
        /*000c*/ 	.word	index@(__assertfail)
	.align		4
        /*0010*/ 	.word	0x00000000
	.align		4
        /*0014*/ 	.word	0xfffffffe
	.align		4
        /*0018*/ 	.word	0x00000000
	.align		4
        /*001c*/ 	.word	0xfffffffd
	.align		4
        /*0020*/ 	.word	0x00000000
	.align		4
        /*0024*/ 	.word	0xfffffffc


//--------------------- .nv.constant4             --------------------------
	.section	.nv.constant4,"a",@progbits
	.align	8
	.align		8
.nv.constant4:
        /*0000*/ 	.dword	__assertfail
	.align		8
        /*0008*/ 	.dword	__unnamed_1
	.align		8
        /*0010*/ 	.dword	_ZN40_INTERNAL_5217caae_4_k_cu_41e8fb7e_209324cuda3std3__45__cpo5beginE
	.align		8
        /*0018*/ 	.dword	_ZN40_INTERNAL_5217caae_4_k_cu_41e8fb7e_209324cuda3std3__45__cpo3endE
	.align		8
        /*0020*/ 	.dword	_ZN40_INTERNAL_5217caae_4_k_cu_41e8fb7e_209324cuda3std3__45__cpo6cbeginE
	.align		8
        /*0028*/ 	.dword	_ZN40_INTERNAL_5217caae_4_k_cu_41e8fb7e_209324cuda3std3__45__cpo4cendE
	.align		8
        /*0030*/ 	.dword	_ZN40_INTERNAL_5217caae_4_k_cu_41e8fb7e_209324cuda3std3__442_GLOBAL__N__5217caae_4_k_cu_41e8fb7e_209326ignoreE
	.align		8
        /*0038*/ 	.dword	_ZN40_INTERNAL_5217caae_4_k_cu_41e8fb7e_209324cuda3std3__419piecewise_constructE
	.align		8
        /*0040*/ 	.dword	_ZN40_INTERNAL_5217caae_4_k_cu_41e8fb7e_209324cuda3std3__48in_placeE
	.align		8
        /*0048*/ 	.dword	_ZN40_INTERNAL_5217caae_4_k_cu_41e8fb7e_209324cuda3std6ranges3__45__cpo4swapE
	.align		8
        /*0050*/ 	.dword	_ZN40_INTERNAL_5217caae_4_k_cu_41e8fb7e_209324cuda3std6ranges3__45__cpo9iter_moveE
	.align		8
        /*0058*/ 	.dword	_ZN40_INTERNAL_5217caae_4_k_cu_41e8fb7e_209324cute7productE
	.align		8
        /*0060*/ 	.dword	_ZN40_INTERNAL_5217caae_4_k_cu_41e8fb7e_209324cute1_E
	.align		8
        /*0068*/ 	.dword	$str$22
	.align		8
        /*0070*/ 	.dword	$str$23


//--------------------- .text._ZN7cutlass13device_kernelINS_4gemm6kernel13GemmUniversalIN4cute5tupleIJiiiiEEENS1_10collective13CollectiveMmaINS1_34MainloopSm90TmaGmmaWarpSpecializedILi2ENS5_IJNS4_1CILi1EEESB_SB_EEENS1_32KernelTmaWarpSpecializedPingpongEEENS5_IJNSA_ILi64EEENSA_ILi256EEENSA_ILi128EEEEEENS_10bfloat16_tENS5_IJSB_llEEESJ_NS5_IJlSB_lEEENS4_8TiledMMAINS4_8MMA_AtomIJNS4_4SM904GMMA28MMA_64x256x16_F32BF16BF16_SSILNSP_5MajorE1ELSR_0ELNSP_7ScaleInE1ELSS_1EEEEEENS4_6LayoutISC_NS5_IJNSA_ILi0EEESW_SW_EEEEENS5_IJNS4_10UnderscoreESZ_SZ_EEEEENS4_13SM90_TMA_LOADENS4_14ComposedLayoutINS4_7SwizzleILi3ELi4ELi3EEENS4_18smem_ptr_flag_bitsILi16EEENSV_INS5_IJSF_NSA_ILi8EEEEEENS5_IJSB_SF_EEEEEEEvNS4_8identityES12_NS13_IS15_S17_NSV_INS5_IJS18_SF_EEENS5_IJSF_SB_EEEEEEEvS1D_EENS_8epilogue10collective6detail29Sm90TmaWarpSpecializedAdapterINS1K_15DefaultEpilogueISJ_SL_SL_NS1J_6thread17LinearCombinationISJ_Li1EffLNS1O_9ScaleType4KindE0ELNS_15FloatRoundStyleE2ESJ_EENS1_15EpilogueDefaultEEEEEvvEEEEvNT_6ParamsE --------------------------
	.section	.text._ZN7cutlass13device_kernelINS_4gemm6kernel13GemmUniversalIN4cute5tupleIJiiiiEEENS1_10collective13CollectiveMmaINS1_34MainloopSm90TmaGmmaWarpSpecializedILi2ENS5_IJNS4_1CILi1EEESB_SB_EEENS1_32KernelTmaWarpSpecializedPingpongEEENS5_IJNSA_ILi64EEENSA_ILi256EEENSA_ILi128EEEEEENS_10bfloat16_tENS5_IJSB_llEEESJ_NS5_IJlSB_lEEENS4_8TiledMMAINS4_8MMA_AtomIJNS4_4SM904GMMA28MMA_64x256x16_F32BF16BF16_SSILNSP_5MajorE1ELSR_0ELNSP_7ScaleInE1ELSS_1EEEEEENS4_6LayoutISC_NS5_IJNSA_ILi0EEESW_SW_EEEEENS5_IJNS4_10UnderscoreESZ_SZ_EEEEENS4_13SM90_TMA_LOADENS4_14ComposedLayoutINS4_7SwizzleILi3ELi4ELi3EEENS4_18smem_ptr_flag_bitsILi16EEENSV_INS5_IJSF_NSA_ILi8EEEEEENS5_IJSB_SF_EEEEEEEvNS4_8identityES12_NS13_IS15_S17_NSV_INS5_IJS18_SF_EEENS5_IJSF_SB_EEEEEEEvS1D_EENS_8epilogue10collective6detail29Sm90TmaWarpSpecializedAdapterINS1K_15DefaultEpilogueISJ_SL_SL_NS1J_6thread17LinearCombinationISJ_Li1EffLNS1O_9ScaleType4KindE0ELNS_15FloatRoundStyleE2ESJ_EENS1_15EpilogueDefaultEEEEEvvEEEEvNT_6ParamsE,"ax",@progbits
	.align	128
.text._ZN7cutlass13device_kernelINS_4gemm6kernel13GemmUniversalIN4cute5tupleIJiiiiEEENS1_10collective13CollectiveMmaINS1_34MainloopSm90TmaGmmaWarpSpecializedILi2ENS5_IJNS4_1CILi1EEESB_SB_EEENS1_32KernelTmaWarpSpecializedPingpongEEENS5_IJNSA_ILi64EEENSA_ILi256EEENSA_ILi128EEEEEENS_10bfloat16_tENS5_IJSB_llEEESJ_NS5_IJlSB_lEEENS4_8TiledMMAINS4_8MMA_AtomIJNS4_4SM904GMMA28MMA_64x256x16_F32BF16BF16_SSILNSP_5MajorE1ELSR_0ELNSP_7ScaleInE1ELSS_1EEEEEENS4_6LayoutISC_NS5_IJNSA_ILi0EEESW_SW_EEEEENS5_IJNS4_10UnderscoreESZ_SZ_EEEEENS4_13SM90_TMA_LOADENS4_14ComposedLayoutINS4_7SwizzleILi3ELi4ELi3EEENS4_18smem_ptr_flag_bitsILi16EEENSV_INS5_IJSF_NSA_ILi8EEEEEENS5_IJSB_SF_EEEEEEEvNS4_8identityES12_NS13_IS15_S17_NSV_INS5_IJS18_SF_EEENS5_IJSF_SB_EEEEEEEvS1D_EENS_8epilogue10collective6detail29Sm90TmaWarpSpecializedAdapterINS1K_15DefaultEpilogueISJ_SL_SL_NS1J_6thread17LinearCombinationISJ_Li1EffLNS1O_9ScaleType4KindE0ELNS_15FloatRoundStyleE2ESJ_EENS1_15EpilogueDefaultEEEEEvvEEEEvNT_6ParamsE:
        .type           _ZN7cutlass13device_kernelINS_4gemm6kernel13GemmUniversalIN4cute5tupleIJiiiiEEENS1_10collective13CollectiveMmaINS1_34MainloopSm90TmaGmmaWarpSpecializedILi2ENS5_IJNS4_1CILi1EEESB_SB_EEENS1_32KernelTmaWarpSpecializedPingpongEEENS5_IJNSA_ILi64EEENSA_ILi256EEENSA_ILi128EEEEEENS_10bfloat16_tENS5_IJSB_llEEESJ_NS5_IJlSB_lEEENS4_8TiledMMAINS4_8MMA_AtomIJNS4_4SM904GMMA28MMA_64x256x16_F32BF16BF16_SSILNSP_5MajorE1ELSR_0ELNSP_7ScaleInE1ELSS_1EEEEEENS4_6LayoutISC_NS5_IJNSA_ILi0EEESW_SW_EEEEENS5_IJNS4_10UnderscoreESZ_SZ_EEEEENS4_13SM90_TMA_LOADENS4_14ComposedLayoutINS4_7SwizzleILi3ELi4ELi3EEENS4_18smem_ptr_flag_bitsILi16EEENSV_INS5_IJSF_NSA_ILi8EEEEEENS5_IJSB_SF_EEEEEEEvNS4_8identityES12_NS13_IS15_S17_NSV_INS5_IJS18_SF_EEENS5_IJSF_SB_EEEEEEEvS1D_EENS_8epilogue10collective6detail29Sm90TmaWarpSpecializedAdapterINS1K_15DefaultEpilogueISJ_SL_SL_NS1J_6thread17LinearCombinationISJ_Li1EffLNS1O_9ScaleType4KindE0ELNS_15FloatRoundStyleE2ESJ_EENS1_15EpilogueDefaultEEEEEvvEEEEvNT_6ParamsE,@function
        .size           _ZN7cutlass13device_kernelINS_4gemm6kernel13GemmUniversalIN4cute5tupleIJiiiiEEENS1_10collective13CollectiveMmaINS1_34MainloopSm90TmaGmmaWarpSpecializedILi2ENS5_IJNS4_1CILi1EEESB_SB_EEENS1_32KernelTmaWarpSpecializedPingpongEEENS5_IJNSA_ILi64EEENSA_ILi256EEENSA_ILi128EEEEEENS_10bfloat16_tENS5_IJSB_llEEESJ_NS5_IJlSB_lEEENS4_8TiledMMAINS4_8MMA_AtomIJNS4_4SM904GMMA28MMA_64x256x16_F32BF16BF16_SSILNSP_5MajorE1ELSR_0ELNSP_7ScaleInE1ELSS_1EEEEEENS4_6LayoutISC_NS5_IJNSA_ILi0EEESW_SW_EEEEENS5_IJNS4_10UnderscoreESZ_SZ_EEEEENS4_13SM90_TMA_LOADENS4_14ComposedLayoutINS4_7SwizzleILi3ELi4ELi3EEENS4_18smem_ptr_flag_bitsILi16EEENSV_INS5_IJSF_NSA_ILi8EEEEEENS5_IJSB_SF_EEEEEEEvNS4_8identityES12_NS13_IS15_S17_NSV_INS5_IJS18_SF_EEENS5_IJSF_SB_EEEEEEEvS1D_EENS_8epilogue10collective6detail29Sm90TmaWarpSpecializedAdapterINS1K_15DefaultEpilogueISJ_SL_SL_NS1J_6thread17LinearCombinationISJ_Li1EffLNS1O_9ScaleType4KindE0ELNS_15FloatRoundStyleE2ESJ_EENS1_15EpilogueDefaultEEEEEvvEEEEvNT_6ParamsE,(.L_x_320 - _ZN7cutlass13device_kernelINS_4gemm6kernel13GemmUniversalIN4cute5tupleIJiiiiEEENS1_10collective13CollectiveMmaINS1_34MainloopSm90TmaGmmaWarpSpecializedILi2ENS5_IJNS4_1CILi1EEESB_SB_EEENS1_32KernelTmaWarpSpecializedPingpongEEENS5_IJNSA_ILi64EEENSA_ILi256EEENSA_ILi128EEEEEENS_10bfloat16_tENS5_IJSB_llEEESJ_NS5_IJlSB_lEEENS4_8TiledMMAINS4_8MMA_AtomIJNS4_4SM904GMMA28MMA_64x256x16_F32BF16BF16_SSILNSP_5MajorE1ELSR_0ELNSP_7ScaleInE1ELSS_1EEEEEENS4_6LayoutISC_NS5_IJNSA_ILi0EEESW_SW_EEEEENS5_IJNS4_10UnderscoreESZ_SZ_EEEEENS4_13SM90_TMA_LOADENS4_14ComposedLayoutINS4_7SwizzleILi3ELi4ELi3EEENS4_18smem_ptr_flag_bitsILi16EEENSV_INS5_IJSF_NSA_ILi8EEEEEENS5_IJSB_SF_EEEEEEEvNS4_8identityES12_NS13_IS15_S17_NSV_INS5_IJS18_SF_EEENS5_IJSF_SB_EEEEEEEvS1D_EENS_8epilogue10collective6detail29Sm90TmaWarpSpecializedAdapterINS1K_15DefaultEpilogueISJ_SL_SL_NS1J_6thread17LinearCombinationISJ_Li1EffLNS1O_9ScaleType4KindE0ELNS_15FloatRoundStyleE2ESJ_EENS1_15EpilogueDefaultEEEEEvvEEEEvNT_6ParamsE)
        .other          _ZN7cutlass13device_kernelINS_4gemm6kernel13GemmUniversalIN4cute5tupleIJiiiiEEENS1_10collective13CollectiveMmaINS1_34MainloopSm90TmaGmmaWarpSpecializedILi2ENS5_IJNS4_1CILi1EEESB_SB_EEENS1_32KernelTmaWarpSpecializedPingpongEEENS5_IJNSA_ILi64EEENSA_ILi256EEENSA_ILi128EEEEEENS_10bfloat16_tENS5_IJSB_llEEESJ_NS5_IJlSB_lEEENS4_8TiledMMAINS4_8MMA_AtomIJNS4_4SM904GMMA28MMA_64x256x16_F32BF16BF16_SSILNSP_5MajorE1ELSR_0ELNSP_7ScaleInE1ELSS_1EEEEEENS4_6LayoutISC_NS5_IJNSA_ILi0EEESW_SW_EEEEENS5_IJNS4_10UnderscoreESZ_SZ_EEEEENS4_13SM90_TMA_LOADENS4_14ComposedLayoutINS4_7SwizzleILi3ELi4ELi3EEENS4_18smem_ptr_flag_bitsILi16EEENSV_INS5_IJSF_NSA_ILi8EEEEEENS5_IJSB_SF_EEEEEEEvNS4_8identityES12_NS13_IS15_S17_NSV_INS5_IJS18_SF_EEENS5_IJSF_SB_EEEEEEEvS1D_EENS_8epilogue10collective6detail29Sm90TmaWarpSpecializedAdapterINS1K_15DefaultEpilogueISJ_SL_SL_NS1J_6thread17LinearCombinationISJ_Li1EffLNS1O_9ScaleType4KindE0ELNS_15FloatRoundStyleE2ESJ_EENS1_15EpilogueDefaultEEEEEvvEEEEvNT_6ParamsE,@"STO_CUDA_ENTRY STV_DEFAULT"
_ZN7cutlass13device_kernelINS_4gemm6kernel13GemmUniversalIN4cute5tupleIJiiiiEEENS1_10collective13CollectiveMmaINS1_34MainloopSm90TmaGmmaWarpSpecializedILi2ENS5_IJNS4_1CILi1EEESB_SB_EEENS1_32KernelTmaWarpSpecializedPingpongEEENS5_IJNSA_ILi64EEENSA_ILi256EEENSA_ILi128EEEEEENS_10bfloat16_tENS5_IJSB_llEEESJ_NS5_IJlSB_lEEENS4_8TiledMMAINS4_8MMA_AtomIJNS4_4SM904GMMA28MMA_64x256x16_F32BF16BF16_SSILNSP_5MajorE1ELSR_0ELNSP_7ScaleInE1ELSS_1EEEEEENS4_6LayoutISC_NS5_IJNSA_ILi0EEESW_SW_EEEEENS5_IJNS4_10UnderscoreESZ_SZ_EEEEENS4_13SM90_TMA_LOADENS4_14ComposedLayoutINS4_7SwizzleILi3ELi4ELi3EEENS4_18smem_ptr_flag_bitsILi16EEENSV_INS5_IJSF_NSA_ILi8EEEEEENS5_IJSB_SF_EEEEEEEvNS4_8identityES12_NS13_IS15_S17_NSV_INS5_IJS18_SF_EEENS5_IJSF_SB_EEEEEEEvS1D_EENS_8epilogue10collective6detail29Sm90TmaWarpSpecializedAdapterINS1K_15DefaultEpilogueISJ_SL_SL_NS1J_6thread17LinearCombinationISJ_Li1EffLNS1O_9ScaleType4KindE0ELNS_15FloatRoundStyleE2ESJ_EENS1_15EpilogueDefaultEEEEEvvEEEEvNT_6ParamsE:
[----:B------:R-:W0:Y:S01]  /*0000*/  LDC R1, c[0x0][0x28] ;  /* 0x00000a00ff017b82 */ /* 0x000e220000000800 */
[----:B------:R-:W1:Y:S01]  /*0010*/  S2R R4, SR_TID.X ;  /* 0x0000000000047919 */ /* 0x000e620000002100 */
[----:B------:R-:W-:Y:S01]  /*0020*/  ELECT P0, URZ, PT ;  /* 0x00000000003f782f */ /* 0x000fe20003800000 */
[----:B------:R-:W-:Y:S01]  /*0030*/  BSSY B0, `(.L_x_0) ;  /* 0x0000014000007945 */ /* 0x000fe20003800000 */
[----:B-1----:R-:W-:-:S05]  /*0040*/  SHF.R.U32.HI R0, RZ, 0x5, R4 ;  /* 0x00000005ff007819 */ /* 0x002fca0000011604 */
[----:B------:R-:W1:Y:S02]  /*0050*/  SHFL.IDX PT, R2, R0, RZ, 0x1f ;  /* 0x00001fff00027589 */ /* 0x000e6400000e0000 */
[----:B-1----:R-:W-:Y:S02]  /*0060*/  R2UR UR8, R2 ;  /* 0x00000000020872ca */ /* 0x002fe400000e0000 */
[----:B------:R-:W-:-:S05]  /*0070*/  SHF.R.U32.HI R2, RZ, 0x7, R4 ;  /* 0x00000007ff027819 */ /* 0x000fca0000011604 */
[----:B------:R1:W2:Y:S06]  /*0080*/  SHFL.IDX PT, R3, R2, RZ, 0x1f ;  /* 0x00001fff02037589 */ /* 0x0002ac00000e0000 */
[----:B------:R-:W-:Y:S02]  /*0090*/  USHF.R.S32.HI UR4, URZ, 0x1f, UR8 ;  /* 0x0000001f3f047899 */ /* 0x000fe40008011408 */
[----:B------:R-:W-:Y:S02]  /*00a0*/  ISETP.NE.OR P0, PT, RZ, UR8, !P0 ;  /* 0x00000008ff007c0c */ /* 0x000fe4000c705670 */
[----:B------:R-:W-:-:S04]  /*00b0*/  ULEA.HI UR4, UR4, UR8, URZ, 0x2 ;  /* 0x0000000804047291 */ /* 0x000fc8000f8f103f */
[----:B------:R-:W-:-:S04]  /*00c0*/  ULOP3.LUT UR4, UR4, 0xfffffffc, URZ, 0xc0, !UPT ;  /* 0xfffffffc04047892 */ /* 0x000fc8000f8ec03f */
[----:B------:R-:W-:-:S03]  /*00d0*/  UIADD3 UR8, UR8, -UR4, URZ ;  /* 0x8000000408087290 */ /* 0x000fc6000fffe03f */
[----:B01----:R-:W-:Y:S09]  /*00e0*/  @P0 BRA `(.L_x_1) ;  /* 0x0000000000200947 */ /* 0x003ff20003800000 */
[----:B------:R-:W-:Y:S02]  /*00f0*/  ULDC.64 UR4, c[0x0][0x198] ;  /* 0x0000660000047ab9 */ /* 0x000fe40000000a00 */
[----:B------:R-:W-:Y:S02]  /*0100*/  UIADD3 UR6, UP0, UR4, 0xf0, URZ ;  /* 0x000000f004067890 */ /* 0x000fe4000ff1e03f */
[----:B------:R-:W-:Y:S02]  /*0110*/  UIADD3 UR4, UP1, UR4, 0x1f0, URZ ;  /* 0x000001f004047890 */ /* 0x000fe4000ff3e03f */
[----:B------:R-:W-:Y:S02]  /*0120*/  UIADD3.X UR7, URZ, UR5, URZ, UP0, !UPT ;  /* 0x000000053f077290 */ /* 0x000fe400087fe43f */
[----:B------:R-:W-:-:S07]  /*0130*/  UIADD3.X UR5, URZ, UR5, URZ, UP1, !UPT ;  /* 0x000000053f057290 */ /* 0x000fce0008ffe43f */
[----:B------:R0:W-:Y:S02]  /*0140*/  UTMACCTL.PF [UR6] ;  /* 0x00000000060079b9 */ /* 0x0001e40008040000 */
[----:B------:R0:W-:Y:S02]  /*0150*/  UTMACCTL.PF [UR4] ;  /* 0x00000000040079b9 */ /* 0x0001e40008040000 */
[----:B0-----:R-:W-:Y:S01]  /*0160*/  NOP ;  /* 0x0000000000007918 */ /* 0x001fe20000000000 */
.L_x_1:
[----:B------:R-:W-:Y:S05]  /*0170*/  BSYNC B0 ;  /* 0x0000000000007941 */ /* 0x000fea0003800000 */
.L_x_0:
[----:B------:R-:W0:Y:S01]  /*0180*/  SHFL.IDX PT, R5, R0, RZ, 0x1f ;  /* 0x00001fff00057589 */ /* 0x000e2200000e0000 */
[----:B--2---:R-:W-:Y:S01]  /*0190*/  R2UR UR15, R3 ;  /* 0x00000000030f72ca */ /* 0x004fe200000e0000 */
[----:B------:R-:W-:-:S04]  /*01a0*/  UISETP.NE.AND UP0, UPT, UR8, 0x3, UPT ;  /* 0x000000030800788c */ /* 0x000fc8000bf05270 */
[----:B------:R-:W-:-:S08]  /*01b0*/  UISETP.EQ.OR UP0, UPT, UR8, URZ, !UP0 ;  /* 0x0000003f0800728c */ /* 0x000fd0000c702670 */
[----:B------:R-:W-:Y:S02]  /*01c0*/  UIADD3 UR18, UR15, -0x1, URZ ;  /* 0xffffffff0f127890 */ /* 0x000fe4000fffe03f */
[----:B------:R-:W-:Y:S02]  /*01d0*/  UISETP.EQ.AND UP0, UPT, UR15, URZ, UP0 ;  /* 0x0000003f0f00728c */ /* 0x000fe40008702270 */
[----:B------:R-:W-:Y:S02]  /*01e0*/  UISETP.GE.U32.AND UP1, UPT, UR18, 0x2, UPT ;  /* 0x000000021200788c */ /* 0x000fe4000bf26070 */
[----:B------:R-:W-:Y:S01]  /*01f0*/  USEL UR41, URZ, 0x1, !UP0 ;  /* 0x000000013f297887 */ /* 0x000fe2000c000000 */
[----:B0-----:R-:W-:-:S03]  /*0200*/  ISETP.NE.AND P0, PT, R5, RZ, PT ;  /* 0x000000ff0500720c */ /* 0x001fc60003f05270 */
[----:B------:R-:W-:-:S10]  /*0210*/  USEL UR41, UR41, 0x2, UP1 ;  /* 0x0000000229297887 */ /* 0x000fd40008800000 */
[----:B------:R-:W-:Y:S05]  /*0220*/  @P0 BRA `(.L_x_2) ;  /* 0x0000000000480947 */ /* 0x000fea0003800000 */
[----:B------:R-:W0:Y:S01]  /*0230*/  S2UR UR9, SR_CgaCtaId ;  /* 0x00000000000979c3 */ /* 0x000e220000008800 */
[----:B------:R-:W-:Y:S01]  /*0240*/  UMOV UR4, 0x400 ;  /* 0x0000040000047882 */ /* 0x000fe20000000000 */
[----:B------:R-:W-:Y:S01]  /*0250*/  UMOV UR5, 0x1 ;  /* 0x0000000100057882 */ /* 0x000fe20000000000 */
[----:B------:R-:W-:Y:S01]  /*0260*/  UMOV UR6, 0x80 ;  /* 0x0000008000067882 */ /* 0x000fe20000000000 */
[----:B------:R-:W-:Y:S01]  /*0270*/  ELECT P0, URZ, PT ;  /* 0x00000000003f782f */ /* 0x000fe20003800000 */
[----:B------:R-:W-:-:S04]  /*0280*/  UIADD3 UR6, -UR6, 0x100000, URZ ;  /* 0x0010000006067890 */ /* 0x000fc8000fffe13f */
[----:B------:R-:W-:Y:S02]  /*0290*/  USHF.L.U32 UR7, UR6, 0xb, URZ ;  /* 0x0000000b06077899 */ /* 0x000fe4000800063f */
[----:B------:R-:W-:Y:S02]  /*02a0*/  USHF.L.U32 UR6, UR6, 0x1, URZ ;  /* 0x0000000106067899 */ /* 0x000fe4000800063f */
[----:B0-----:R-:W-:Y:S02]  /*02b0*/  ULEA UR9, UR9, UR4, 0x18 ;  /* 0x0000000409097291 */ /* 0x001fe4000f8ec03f */
[----:B------:R-:W-:-:S04]  /*02c0*/  UIADD3 UR4, -UR5, 0x100000, URZ ;  /* 0x0010000005047890 */ /* 0x000fc8000fffe13f */
[----:B------:R-:W-:Y:S02]  /*02d0*/  USHF.L.U32 UR5, UR4, 0xb, URZ ;  /* 0x0000000b04057899 */ /* 0x000fe4000800063f */
[----:B------:R-:W-:Y:S01]  /*02e0*/  USHF.L.U32 UR4, UR4, 0x1, URZ ;  /* 0x0000000104047899 */ /* 0x000fe2000800063f */
[----:B------:R-:W0:Y:S11]  /*02f0*/  FENCE.VIEW.ASYNC.S ;  /* 0x00000000000073c6 */ /* 0x000e360000000000 */
[----:B0-----:R0:W1:Y:S01]  /*0300*/  SYNCS.EXCH.64 URZ, [UR9], UR4 ;  /* 0x00000004093f75b2 */ /* 0x0010620008000100 */
[----:B------:R0:W2:Y:S01]  /*0310*/  SYNCS.EXCH.64 URZ, [UR9+0x10], UR6 ;  /* 0x00001006093f75b2 */ /* 0x0000a20008000100 */
[----:B------:R0:W3:Y:S01]  /*0320*/  SYNCS.EXCH.64 URZ, [UR9+0x8], UR4 ;  /* 0x00000804093f75b2 */ /* 0x0000e20008000100 */
[----:B------:R0:W4:Y:S01]  /*0330*/  SYNCS.EXCH.64 URZ, [UR9+0x18], UR6 ;  /* 0x00001806093f75b2 */ /* 0x0001220008000100 */
[----:B------:R-:W-:Y:S01]  /*0340*/  NOP ;  /* 0x0000000000007918 */ /* 0x000fe20000000000 */
.L_x_2:
[----:B------:R-:W5:Y:S01]  /*0350*/  SHFL.IDX PT, R5, R0, RZ, 0x1f ;  /* 0x00001fff00057589 */ /* 0x000f6200000e0000 */
[----:B------:R-:W-:Y:S01]  /*0360*/  ELECT P0, URZ, PT ;  /* 0x00000000003f782f */ /* 0x000fe20003800000 */
[----:B------:R-:W-:Y:S01]  /*0370*/  NOP ;  /* 0x0000000000007918 */ /* 0x000fe20000000000 */
[----:B------:R-:W-:Y:S01]  /*0380*/  ELECT P1, URZ, PT ;  /* 0x00000000003f782f */ /* 0x000fe20003820000 */
[----:B------:R-:W1:Y:S01]  /*0390*/  SHFL.IDX PT, R3, R0, RZ, 0x1f ;  /* 0x00001fff00037589 */ /* 0x000e6200000e0000 */
[----:B0-----:R-:W-:Y:S01]  /*03a0*/  UMOV UR4, 0x20 ;  /* 0x0000002000047882 */ /* 0x001fe20000000000 */
[----:B------:R-:W-:Y:S01]  /*03b0*/  UMOV UR12, 0x80 ;  /* 0x00000080000c7882 */ /* 0x000fe20000000000 */
[----:B------:R-:W-:Y:S01]  /*03c0*/  NOP ;  /* 0x0000000000007918 */ /* 0x000fe20000000000 */
[----:B------:R0:W0:Y:S01]  /*03d0*/  SHFL.IDX PT, R0, R2, RZ, 0x1f ;  /* 0x00001fff02007589 */ /* 0x00002200000e0000 */
[----:B------:R-:W-:Y:S01]  /*03e0*/  ULDC.64 UR50, c[0x0][0x208] ;  /* 0x0000820000327ab9 */ /* 0x000fe20000000a00 */
[----:B-----5:R-:W-:-:S02]  /*03f0*/  ISETP.NE.OR P0, PT, R5, RZ, !P0 ;  /* 0x000000ff0500720c */ /* 0x020fc40004705670 */
[----:B-1----:R-:W-:Y:S02]  /*0400*/  ISETP.NE.OR P1, PT, R3, RZ, !P1 ;  /* 0x000000ff0300720c */ /* 0x002fe40004f25670 */
[----:B------:R-:W-:-:S04]  /*0410*/  SHF.R.S32.HI R3, RZ, 0x1f, R4 ;  /* 0x0000001fff037819 */ /* 0x000fc80000011404 */
[----:B------:R-:W-:-:S05]  /*0420*/  LEA.HI R3, R3, R4, RZ, 0x7 ;  /* 0x0000000403037211 */ /* 0x000fca00078f38ff */
[----:B------:R-:W-:Y:S01]  /*0430*/  VOTEU.ALL UP0, P0 ;  /* 0x00000000003f7886 */ /* 0x000fe20000000000 */
[----:B------:R-:W-:Y:S01]  /*0440*/  LOP3.LUT R3, R3, 0xffffff80, RZ, 0xc0, !PT ;  /* 0xffffff8003037812 */ /* 0x000fe200078ec0ff */
[----:B------:R-:W-:-:S03]  /*0450*/  VOTEU.ALL UP1, P1 ;  /* 0x00000000003f7886 */ /* 0x000fc60000820000 */
[----:B------:R-:W1:Y:S01]  /*0460*/  @!UP0 S2UR UR7, SR_CgaCtaId ;  /* 0x00000000000789c3 */ /* 0x000e620000008800 */
[----:B------:R-:W-:Y:S01]  /*0470*/  @!UP0 UMOV UR6, 0x400 ;  /* 0x0000040000068882 */ /* 0x000fe20000000000 */
[----:B------:R-:W-:-:S04]  /*0480*/  @!UP0 UIADD3 UR4, -UR4, 0x100000, URZ ;  /* 0x0010000004048890 */ /* 0x000fc8000fffe13f */
[----:B------:R-:W-:Y:S02]  /*0490*/  @!UP0 USHF.L.U32 UR5, UR4, 0xb, URZ ;  /* 0x0000000b04058899 */ /* 0x000fe4000800063f */
[----:B------:R-:W-:Y:S01]  /*04a0*/  @!UP0 USHF.L.U32 UR4, UR4, 0x1, URZ ;  /* 0x0000000104048899 */ /* 0x000fe2000800063f */
[----:B------:R-:W-:Y:S01]  /*04b0*/  IMAD.IADD R3, R4, 0x1, -R3 ;  /* 0x0000000104037824 */ /* 0x000fe200078e0a03 */
[----:B------:R-:W-:Y:S01]  /*04c0*/  @!UP1 UMOV UR10, 0x400 ;  /* 0x00000400000a9882 */ /* 0x000fe20000000000 */
[----:B------:R-:W-:Y:S01]  /*04d0*/  VOTEU.ALL UP2, P1 ;  /* 0x00000000003f7886 */ /* 0x000fe20000840000 */
[----:B------:R-:W-:Y:S01]  /*04e0*/  VOTEU.ALL UP3, P1 ;  /* 0x00000000003f7886 */ /* 0x000fe20000860000 */
[----:B------:R-:W-:Y:S01]  /*04f0*/  VOTEU.ALL UP4, P1 ;  /* 0x00000000003f7886 */ /* 0x000fe20000880000 */
[----:B------:R-:W5:Y:S01]  /*0500*/  @!UP1 S2UR UR11, SR_CgaCtaId ;  /* 0x00000000000b99c3 */ /* 0x000f620000008800 */
[----:B------:R-:W-:Y:S01]  /*0510*/  VOTEU.ALL UP5, P1 ;  /* 0x00000000003f7886 */ /* 0x000fe200008a0000 */
[----:B------:R-:W-:Y:S01]  /*0520*/  ISETP.NE.AND P1, PT, RZ, UR15, PT ;  /* 0x0000000fff007c0c */ /* 0x000fe2000bf25270 */
[----:B-1----:R-:W-:-:S02]  /*0530*/  @!UP0 ULEA UR9, UR7, UR6, 0x18 ;  /* 0x0000000607098291 */ /* 0x002fc4000f8ec03f */
[----:B------:R-:W-:-:S04]  /*0540*/  @!UP1 UIADD3 UR6, -UR12, 0x100000, URZ ;  /* 0x001000000c069890 */ /* 0x000fc8000fffe13f */
[----:B------:R-:W-:Y:S02]  /*0550*/  @!UP1 USHF.L.U32 UR7, UR6, 0xb, URZ ;  /* 0x0000000b06079899 */ /* 0x000fe4000800063f */
[----:B------:R-:W-:Y:S01]  /*0560*/  @!UP1 USHF.L.U32 UR6, UR6, 0x1, URZ ;  /* 0x0000000106069899 */ /* 0x000fe2000800063f */
[----:B------:R-:W-:Y:S01]  /*0570*/  VOTEU.ALL UP0, P0 ;  /* 0x00000000003f7886 */ /* 0x000fe20000000000 */
[----:B-----5:R-:W-:Y:S01]  /*0580*/  @!UP1 ULEA UR10, UR11, UR10, 0x18 ;  /* 0x0000000a0b0a9291 */ /* 0x020fe2000f8ec03f */
[----:B------:R-:W-:Y:S01]  /*0590*/  VOTEU.ALL UP1, P0 ;  /* 0x00000000003f7886 */ /* 0x000fe20000020000 */
[----:B------:R-:W1:Y:S02]  /*05a0*/  FENCE.VIEW.ASYNC.S ;  /* 0x00000000000073c6 */ /* 0x000e640000000000 */
[----:B-1----:R-:W2:Y:S02]  /*05b0*/  @!UP0 SYNCS.EXCH.64 URZ, [UR9+0x50], UR4 ;  /* 0x00005004093f85b2 */ /* 0x002ea40008000100 */
[----:B------:R1:W2:Y:S01]  /*05c0*/  @!UP1 SYNCS.EXCH.64 URZ, [UR9+0x58], UR4 ;  /* 0x00005804093f95b2 */ /* 0x0002a20008000100 */
[----:B------:R-:W-:Y:S01]  /*05d0*/  NOP ;  /* 0x0000000000007918 */ /* 0x000fe20000000000 */
[----:B-1----:R-:W-:-:S02]  /*05e0*/  ULDC.64 UR4, c[0x0][0x598] ;  /* 0x0001660000047ab9 */ /* 0x002fc40000000a00 */
[----:B------:R-:W-:Y:S02]  /*05f0*/  ISETP.NE.U32.AND P0, PT, RZ, UR4, PT ;  /* 0x00000004ff007c0c */ /* 0x000fe4000bf05070 */
[----:B------:R1:W2:Y:S02]  /*0600*/  @!UP2 SYNCS.EXCH.64 URZ, [UR10+0x30], UR6 ;  /* 0x000030060a3fa5b2 */ /* 0x0002a40008000100 */
[----:B------:R-:W-:Y:S01]  /*0610*/  ISETP.NE.AND.EX P0, PT, RZ, UR5, PT, P0 ;  /* 0x00000005ff007c0c */ /* 0x000fe2000bf05300 */
[----:B------:R1:W2:Y:S01]  /*0620*/  @!UP3 SYNCS.EXCH.64 URZ, [UR10+0x38], UR6 ;  /* 0x000038060a3fb5b2 */ /* 0x0002a20008000100 */
[----:B------:R1:W2:Y:S01]  /*0630*/  @!UP4 SYNCS.EXCH.64 URZ, [UR10+0x40], UR6 ;  /* 0x000040060a3fc5b2 */ /* 0x0002a20008000100 */
[----:B------:R1:W2:Y:S01]  /*0640*/  @!UP5 SYNCS.EXCH.64 URZ, [UR10+0x48], UR6 ;  /* 0x000048060a3fd5b2 */ /* 0x0002a20008000100 */
[----:B------:R-:W-:Y:S01]  /*0650*/  NOP ;  /* 0x0000000000007918 */ /* 0x000fe20000000000 */
[----:B--234-:R-:W-:Y:S08]  /*0660*/  BAR.SYNC.DEFER_BLOCKING 0x0 ;  /* 0x0000000000007b1d */ /* 0x01cff00000010000 */
[----:B01----:R-:W-:Y:S05]  /*0670*/  @!P0 BRA `(.L_x_3) ;  /* 0x00000000001c8947 */ /* 0x003fea0003800000 */
[----:B------:R-:W0:Y:S02]  /*0680*/  LDC.64 R6, c[0x0][0x598] ;  /* 0x00016600ff067b82 */ /* 0x000e240000000a00 */
[----:B0-----:R-:W2:Y:S02]  /*0690*/  LDG.E.64 R6, desc[UR50][R6.64] ;  /* 0x0000003206067981 */ /* 0x001ea4000c1e1b00 */
[----:B--2---:R-:W-:-:S04]  /*06a0*/  ISETP.NE.U32.AND P0, PT, R6, RZ, PT ;  /* 0x000000ff0600720c */ /* 0x004fc80003f05070 */
[----:B------:R-:W-:-:S13]  /*06b0*/  ISETP.NE.AND.EX P0, PT, R7, RZ, PT, P0 ;  /* 0x000000ff0700720c */ /* 0x000fda0003f05300 */
[----:B------:R-:W-:Y:S05]  /*06c0*/  @!P0 BRA `(.L_x_3) ;  /* 0x0000000000088947 */ /* 0x000fea0003800000 */
[----:B------:R1:W5:Y:S01]  /*06d0*/  LD.E R23, desc[UR50][R6.64] ;  /* 0x0000003206177980 */ /* 0x000362000c101900 */
[----:B------:R-:W-:Y:S05]  /*06e0*/  BRA `(.L_x_4) ;  /* 0x0000000000247947 */ /* 0x000fea0003800000 */
.L_x_3:
[----:B------:R-:W-:Y:S02]  /*06f0*/  ULDC.64 UR4, c[0x0][0x588] ;  /* 0x0001620000047ab9 */ /* 0x000fe40000000a00 */
[----:B------:R-:W-:-:S04]  /*0700*/  ISETP.NE.U32.AND P0, PT, RZ, UR4, PT ;  /* 0x00000004ff007c0c */ /* 0x000fc8000bf05070 */
[----:B------:R-:W-:-:S13]  /*0710*/  ISETP.NE.AND.EX P0, PT, RZ, UR5, PT, P0 ;  /* 0x00000005ff007c0c */ /* 0x000fda000bf05300 */
[----:B------:R-:W-:Y:S05]  /*0720*/  @!P0 BRA `(.L_x_5) ;  /* 0x00000000000c8947 */ /* 0x000fea0003800000 */
[----:B------:R-:W0:Y:S02]  /*0730*/  LDC.64 R6, c[0x0][0x588] ;  /* 0x00016200ff067b82 */ /* 0x000e240000000a00 */
[----:B0-----:R0:W5:Y:S01]  /*0740*/  LDG.E R23, desc[UR50][R6.64] ;  /* 0x0000003206177981 */ /* 0x001162000c1e1900 */
[----:B------:R-:W-:Y:S05]  /*0750*/  BRA `(.L_x_4) ;  /* 0x0000000000087947 */ /* 0x000fea0003800000 */
.L_x_5:
[----:B------:R-:W-:Y:S02]  /*0760*/  ULDC UR4, c[0x0][0x580] ;  /* 0x0001600000047ab9 */ /* 0x000fe40000000800 */
[----:B------:R-:W-:-:S07]  /*0770*/  IMAD.U32 R23, RZ, RZ, UR4 ;  /* 0x00000004ff177e24 */ /* 0x000fce000f8e00ff */
.L_x_4:
[----:B------:R-:W-:Y:S02]  /*0780*/  ULDC.64 UR4, c[0x0][0x5a0] ;  /* 0x0001680000047ab9 */ /* 0x000fe40000000a00 */
[----:B------:R-:W-:-:S04]  /*0790*/  ISETP.NE.U32.AND P0, PT, RZ, UR4, PT ;  /* 0x00000004ff007c0c */ /* 0x000fc8000bf05070 */
[----:B------:R-:W-:-:S13]  /*07a0*/  ISETP.NE.AND.EX P0, PT, RZ, UR5, PT, P0 ;  /* 0x00000005ff007c0c */ /* 0x000fda000bf05300 */
[----:B------:R-:W-:Y:S05]  /*07b0*/  @!P0 BRA `(.L_x_6) ;  /* 0x00000000001c8947 */ /* 0x000fea0003800000 */
[----:B01----:R-:W0:Y:S02]  /*07c0*/  LDC.64 R6, c[0x0][0x5a0] ;  /* 0x00016800ff067b82 */ /* 0x003e240000000a00 */
[----:B0-----:R-:W2:Y:S02]  /*07d0*/  LDG.E.64 R6, desc[UR50][R6.64] ;  /* 0x0000003206067981 */ /* 0x001ea4000c1e1b00 */
[----:B--2---:R-:W-:-:S04]  /*07e0*/  ISETP.NE.U32.AND P0, PT, R6, RZ, PT ;  /* 0x000000ff0600720c */ /* 0x004fc80003f05070 */
[----:B------:R-:W-:-:S13]  /*07f0*/  ISETP.NE.AND.EX P0, PT, R7, RZ, PT, P0 ;  /* 0x000000ff0700720c */ /* 0x000fda0003f05300 */
[----:B------:R-:W-:Y:S05]  /*0800*/  @!P0 BRA `(.L_x_6) ;  /* 0x0000000000088947 */ /* 0x000fea0003800000 */
[----:B------:R3:W5:Y:S01]  /*0810*/  LD.E R22, desc[UR50][R6.64] ;  /* 0x0000003206167980 */ /* 0x000762000c101900 */
[----:B------:R-:W-:Y:S05]  /*0820*/  BRA `(.L_x_7) ;  /* 0x0000000000247947 */ /* 0x000fea0003800000 */
.L_x_6:
[----:B------:R-:W-:Y:S02]  /*0830*/  ULDC.64 UR4, c[0x0][0x590] ;  /* 0x0001640000047ab9 */ /* 0x000fe40000000a00 */
[----:B------:R-:W-:-:S04]  /*0840*/  ISETP.NE.U32.AND P0, PT, RZ, UR4, PT ;  /* 0x00000004ff007c0c */ /* 0x000fc8000bf05070 */
[----:B------:R-:W-:-:S13]  /*0850*/  ISETP.NE.AND.EX P0, PT, RZ, UR5, PT, P0 ;  /* 0x00000005ff007c0c */ /* 0x000fda000bf05300 */
[----:B------:R-:W-:Y:S05]  /*0860*/  @!P0 BRA `(.L_x_8) ;  /* 0x00000000000c8947 */ /* 0x000fea0003800000 */
[----:B01----:R-:W0:Y:S02]  /*0870*/  LDC.64 R6, c[0x0][0x590] ;  /* 0x00016400ff067b82 */ /* 0x003e240000000a00 */
[----:B0-----:R2:W5:Y:S01]  /*0880*/  LDG.E R22, desc[UR50][R6.64] ;  /* 0x0000003206167981 */ /* 0x001562000c1e1900 */
[----:B------:R-:W-:Y:S05]  /*0890*/  BRA `(.L_x_7) ;  /* 0x0000000000087947 */ /* 0x000fea0003800000 */
.L_x_8:
[----:B------:R-:W-:Y:S02]  /*08a0*/  ULDC UR4, c[0x0][0x584] ;  /* 0x0001610000047ab9 */ /* 0x000fe40000000800 */
[----:B------:R-:W-:-:S07]  /*08b0*/  IMAD.U32 R22, RZ, RZ, UR4 ;  /* 0x00000004ff167e24 */ /* 0x000fce000f8e00ff */
.L_x_7:
[----:B------:R-:W4:Y:S01]  /*08c0*/  S2UR UR10, SR_CTAID.Y ;  /* 0x00000000000a79c3 */ /* 0x000f220000002600 */
[----:B------:R-:W-:Y:S01]  /*08d0*/  ULDC UR5, c[0x0][0x65c] ;  /* 0x0001970000057ab9 */ /* 0x000fe20000000800 */
[----:B------:R-:W-:Y:S01]  /*08e0*/  UISETP.NE.AND UP0, UPT, UR15, 0x2, UPT ;  /* 0x000000020f00788c */ /* 0x000fe2000bf05270 */
[----:B------:R-:W-:Y:S01]  /*08f0*/  PRMT R5, RZ, 0x7610, R5 ;  /* 0x00007610ff057816 */ /* 0x000fe20000000005 */
[----:B------:R-:W-:Y:S01]  /*0900*/  UISETP.NE.AND UP2, UPT, UR5, 0x1, UPT ;  /* 0x000000010500788c */ /* 0x000fe2000bf45270 */
[----:B------:R-:W-:Y:S02]  /*0910*/  IMAD.MOV.U32 R18, RZ, RZ, -0x1 ;  /* 0xffffffffff127424 */ /* 0x000fe400078e00ff */
[----:B------:R-:W-:Y:S01]  /*0920*/  IMAD.MOV.U32 R19, RZ, RZ, -0x1 ;  /* 0xffffffffff137424 */ /* 0x000fe200078e00ff */
[----:B------:R-:W4:Y:S01]  /*0930*/  S2UR UR4, SR_CTAID.X ;  /* 0x00000000000479c3 */ /* 0x000f220000002500 */
[----:B------:R-:W-:-:S06]  /*0940*/  UP2UR UR39, UPR, URZ, 0x4 ;  /* 0x000000043f277883 */ /* 0x000fcc0008000000 */
[----:B------:R-:W-:Y:S01]  /*0950*/  @UP2 ULDC UR12, c[0x0][0x10] ;  /* 0x00000400000c2ab9 */ /* 0x000fe20000000800 */
[----:B------:R-:W-:Y:S01]  /*0960*/  @UP2 UMOV UR7, URZ ;  /* 0x0000003f00072c82 */ /* 0x000fe20008000000 */
[----:B------:R-:W-:Y:S01]  /*0970*/  @UP2 UMOV UR5, URZ ;  /* 0x0000003f00052c82 */ /* 0x000fe20008000000 */
[----:B0123--:R-:W0:Y:S01]  /*0980*/  LDC.64 R6, c[0x0][0x650] ;  /* 0x00019400ff067b82 */ /* 0x00fe220000000a00 */
[----:B----4-:R-:W-:Y:S02]  /*0990*/  @UP2 UMOV UR9, UR10 ;  /* 0x0000000a00092c82 */ /* 0x010fe40008000000 */
[----:B------:R-:W-:Y:S01]  /*09a0*/  @UP2 UMOV UR6, UR9 ;  /* 0x0000000900062c82 */ /* 0x000fe20008000000 */
[----:B------:R-:W-:Y:S01]  /*09b0*/  @!UP2 UMOV UR9, UR10 ;  /* 0x0000000a0009ac82 */ /* 0x000fe20008000000 */
[----:B------:R-:W-:-:S03]  /*09c0*/  @UP2 UIMAD.WIDE.U32 UR12, UR4, UR12, UR6 ;  /* 0x0000000c040c22a5 */ /* 0x000fc6000f8e0006 */
[----:B------:R-:W-:Y:S01]  /*09d0*/  @!UP2 ULDC UR6, c[0x0][0xc] ;  /* 0x000003000006aab9 */ /* 0x000fe20000000800 */
[----:B------:R-:W-:Y:S01]  /*09e0*/  @UP2 UIADD3 UR14, UR13, UR5, URZ ;  /* 0x000000050d0e2290 */ /* 0x000fe2000fffe03f */
[----:B------:R-:W-:Y:S02]  /*09f0*/  ULDC UR10, c[0x0][0xc] ;  /* 0x00000300000a7ab9 */ /* 0x000fe40000000800 */
[----:B------:R-:W-:Y:S01]  /*0a00*/  UMOV UR5, URZ ;  /* 0x0000003f00057c82 */ /* 0x000fe20008000000 */
[----:B------:R-:W-:Y:S01]  /*0a10*/  ULDC UR11, c[0x0][0x10] ;  /* 0x00000400000b7ab9 */ /* 0x000fe20000000800 */
[----:B------:R-:W-:Y:S02]  /*0a20*/  @!UP2 UIMAD.WIDE.U32 UR6, UR6, UR9, UR4 ;  /* 0x000000090606a2a5 */ /* 0x000fe4000f8e0004 */
[----:B------:R-:W-:Y:S01]  /*0a30*/  UIMAD.WIDE.U32 UR10, UR10, UR11, URZ ;  /* 0x0000000b0a0a72a5 */ /* 0x000fe2000f8e003f */
[----:B------:R-:W-:-:S03]  /*0a40*/  ULDC UR13, c[0x0][0x14] ;  /* 0x00000500000d7ab9 */ /* 0x000fc60000000800 */
[----:B------:R-:W-:Y:S02]  /*0a50*/  UIMAD.WIDE.U32 UR36, UR10, UR13, URZ ;  /* 0x0000000d0a2472a5 */ /* 0x000fe4000f8e003f */
[----:B------:R-:W-:Y:S01]  /*0a60*/  UIMAD UR40, UR11, UR13, URZ ;  /* 0x0000000d0b2872a4 */ /* 0x000fe2000f8e023f */
[----:B------:R-:W-:Y:S01]  /*0a70*/  @!UP2 UMOV UR12, UR6 ;  /* 0x00000006000cac82 */ /* 0x000fe20008000000 */
[----:B------:R-:W-:Y:S02]  /*0a80*/  @!UP2 UMOV UR14, UR7 ;  /* 0x00000007000eac82 */ /* 0x000fe40008000000 */
[----:B------:R-:W-:Y:S02]  /*0a90*/  UIADD3 UR40, UR37, UR40, URZ ;  /* 0x0000002825287290 */ /* 0x000fe4000fffe03f */
[----:B------:R-:W-:-:S04]  /*0aa0*/  UIADD3 UR6, UP1, UR12, UR36, URZ ;  /* 0x000000240c067290 */ /* 0x000fc8000ff3e03f */
[----:B------:R-:W-:Y:S02]  /*0ab0*/  UIADD3.X UR7, UR14, UR40, URZ, UP1, !UPT ;  /* 0x000000280e077290 */ /* 0x000fe40008ffe43f */
[----:B------:R-:W-:Y:S02]  /*0ac0*/  USEL UR6, UR6, UR12, !UP0 ;  /* 0x0000000c06067287 */ /* 0x000fe4000c000000 */
[----:B------:R-:W-:-:S04]  /*0ad0*/  USEL UR7, UR7, UR14, !UP0 ;  /* 0x0000000e07077287 */ /* 0x000fc8000c000000 */
[----:B0-----:R-:W-:Y:S01]  /*0ae0*/  ISETP.LE.U32.AND P0, PT, R6, UR6, PT ;  /* 0x0000000606007c0c */ /* 0x001fe2000bf03070 */
[----:B------:R-:W-:Y:S02]  /*0af0*/  IMAD.U32 R16, RZ, RZ, UR6 ;  /* 0x00000006ff107e24 */ /* 0x000fe4000f8e00ff */
[----:B------:R-:W-:Y:S02]  /*0b00*/  IMAD.U32 R2, RZ, RZ, UR7 ;  /* 0x00000007ff027e24 */ /* 0x000fe4000f8e00ff */
[----:B------:R-:W-:-:S03]  /*0b10*/  IMAD.U32 R17, RZ, RZ, UR7 ;  /* 0x00000007ff117e24 */ /* 0x000fc6000f8e00ff */
[----:B------:R-:W-:Y:S01]  /*0b20*/  ISETP.GE.U32.AND.EX P0, PT, R2, R7, PT, P0 ;  /* 0x000000070200720c */ /* 0x000fe20003f06100 */
[----:B------:R-:W-:-:S12]  /*0b30*/  IMAD.MOV.U32 R2, RZ, RZ, -0x1 ;  /* 0xffffffffff027424 */ /* 0x000fd800078e00ff */
[----:B------:R-:W-:Y:S05]  /*0b40*/  @P0 BRA `(.L_x_9) ;  /* 0x00000004008c0947 */ /* 0x000fea0003800000 */
[----:B------:R-:W-:Y:S01]  /*0b50*/  I2FP.F32.U32 R2, UR4 ;  /* 0x0000000400027c45 */ /* 0x000fe20008201000 */
[----:B------:R-:W-:Y:S01]  /*0b60*/  ULDC.64 UR16, c[0x0][0x628] ;  /* 0x00018a0000107ab9 */ /* 0x000fe20000000a00 */
[----:B------:R-:W-:Y:S01]  /*0b70*/  ULDC UR6, c[0x0][0x150] ;  /* 0x0000540000067ab9 */ /* 0x000fe20000000800 */
[----:B------:R-:W-:Y:S01]  /*0b80*/  ISETP.NE.U32.AND P0, PT, RZ, UR16, PT ;  /* 0x00000010ff007c0c */ /* 0x000fe2000bf05070 */
[----:B------:R-:W-:Y:S01]  /*0b90*/  ULDC UR15, c[0x0][0x630] ;  /* 0x00018c00000f7ab9 */ /* 0x000fe20000000800 */
[----:B------:R-:W-:Y:S01]  /*0ba0*/  FMUL R2, R2, UR6 ;  /* 0x0000000602027c20 */ /* 0x000fe20008400000 */
[----:B------:R-:W-:Y:S01]  /*0bb0*/  R2UR UR19, R16 ;  /* 0x00000000101372ca */ /* 0x000fe200000e0000 */
[----:B------:R-:W-:Y:S01]  /*0bc0*/  ULDC UR21, c[0x0][0x154] ;  /* 0x0000550000157ab9 */ /* 0x000fe20000000800 */
[----:B------:R-:W-:Y:S01]  /*0bd0*/  ISETP.NE.AND.EX P0, PT, RZ, UR17, PT, P0 ;  /* 0x00000011ff007c0c */ /* 0x000fe2000bf05300 */
[----:B------:R0:W1:Y:S01]  /*0be0*/  F2I.U32.TRUNC.NTZ R5, R2 ;  /* 0x0000000200057305 */ /* 0x000062000020f000 */
[----:B------:R-:W-:-:S02]  /*0bf0*/  R2UR UR20, R17 ;  /* 0x00000000111472ca */ /* 0x000fc400000e0000 */
[----:B------:R-:W-:Y:S02]  /*0c00*/  R2UR UR6, R16 ;  /* 0x00000000100672ca */ /* 0x000fe400000e0000 */
[----:B------:R-:W-:-:S07]  /*0c10*/  R2UR UR7, R17 ;  /* 0x00000000110772ca */ /* 0x000fce00000e0000 */
[----:B0-----:R-:W-:Y:S08]  /*0c20*/  @!P0 BRA `(.L_x_10) ;  /* 0x0000000000308947 */ /* 0x001ff00003800000 */
[----:B------:R-:W-:Y:S01]  /*0c30*/  R2UR UR6, R16 ;  /* 0x00000000100672ca */ /* 0x000fe200000e0000 */
[----:B------:R-:W-:Y:S01]  /*0c40*/  ULDC UR12, c[0x0][0x634] ;  /* 0x00018d00000c7ab9 */ /* 0x000fe20000000800 */
[----:B------:R-:W-:-:S11]  /*0c50*/  R2UR UR14, R17 ;  /* 0x00000000110e72ca */ /* 0x000fd600000e0000 */
[----:B------:R-:W-:-:S04]  /*0c60*/  UIADD3 UR12, UP1, UR6, UR12, URZ ;  /* 0x0000000c060c7290 */ /* 0x000fc8000ff3e03f */
[----:B------:R-:W-:-:S04]  /*0c70*/  UIADD3.X UR14, URZ, UR14, URZ, UP1, !UPT ;  /* 0x0000000e3f0e7290 */ /* 0x000fc80008ffe43f */
[----:B------:R-:W-:-:S04]  /*0c80*/  UIMAD.WIDE.U32 UR6, UR14, UR16, URZ ;  /* 0x000000100e0672a5 */ /* 0x000fc8000f8e003f */
[----:B------:R-:W-:Y:S02]  /*0c90*/  UIMAD.WIDE.U32 UR10, UP1, UR12, UR17, UR6 ;  /* 0x000000110c0a72a5 */ /* 0x000fe4000f820006 */
[----:B------:R-:W-:Y:S02]  /*0ca0*/  UIMAD.WIDE.U32 UR6, UR12, UR16, URZ ;  /* 0x000000100c0672a5 */ /* 0x000fe4000f8e003f */
[----:B------:R-:W-:Y:S02]  /*0cb0*/  UIADD3.X UR13, URZ, URZ, URZ, UP1, !UPT ;  /* 0x0000003f3f0d7290 */ /* 0x000fe40008ffe43f */
[----:B------:R-:W-:Y:S01]  /*0cc0*/  UIADD3 URZ, UP1, UR7, UR10, URZ ;  /* 0x0000000a073f7290 */ /* 0x000fe2000ff3e03f */
[----:B------:R-:W-:-:S03]  /*0cd0*/  UMOV UR12, UR11 ;  /* 0x0000000b000c7c82 */ /* 0x000fc60008000000 */
[----:B------:R-:W-:-:S12]  /*0ce0*/  UIMAD.WIDE.U32.X UR6, UR14, UR17, UR12, UP1 ;  /* 0x000000110e0672a5 */ /* 0x000fd800088e040c */
.L_x_10:
[----:B------:R-:W-:Y:S01]  /*0cf0*/  USHF.R.U64 UR5, UR6, UR15, UR7 ;  /* 0x0000000f06057299 */ /* 0x000fe20008001207 */
[----:B------:R-:W-:Y:S01]  /*0d00*/  I2FP.F32.U32 R2, UR9 ;  /* 0x0000000900027c45 */ /* 0x000fe20008201000 */
[----:B------:R-:W-:Y:S01]  /*0d10*/  USHF.R.U32.HI UR6, URZ, UR15, UR7 ;  /* 0x0000000f3f067299 */ /* 0x000fe20008011607 */
[----:B-1----:R-:W-:Y:S01]  /*0d20*/  R2UR UR14, R5 ;  /* 0x00000000050e72ca */ /* 0x002fe200000e0000 */
[----:B------:R-:W-:Y:S02]  /*0d30*/  UIADD3 UR17, UP1, URZ, -UR5, URZ ;  /* 0x800000053f117290 */ /* 0x000fe4000ff3e03f */
[----:B------:R-:W-:Y:S01]  /*0d40*/  FMUL R2, R2, UR21 ;  /* 0x0000001502027c20 */ /* 0x000fe20008400000 */
[----:B------:R-:W-:Y:S01]  /*0d50*/  ULDC.64 UR10, c[0x0][0x620] ;  /* 0x00018800000a7ab9 */ /* 0x000fe20000000a00 */
[----:B------:R-:W-:Y:S01]  /*0d60*/  UIADD3.X UR6, URZ, ~UR6, URZ, UP1, !UPT ;  /* 0x800000063f067290 */ /* 0x000fe20008ffe43f */
[----:B------:R-:W-:Y:S01]  /*0d70*/  UMOV UR12, UR19 ;  /* 0x00000013000c7c82 */ /* 0x000fe20008000000 */
[----:B------:R-:W-:-:S02]  /*0d80*/  UMOV UR13, UR20 ;  /* 0x00000014000d7c82 */ /* 0x000fc40008000000 */
[----:B------:R-:W-:Y:S01]  /*0d90*/  UIMAD UR6, UR6, UR10, URZ ;  /* 0x0000000a060672a4 */ /* 0x000fe2000f8e023f */
[----:B------:R-:W0:Y:S01]  /*0da0*/  F2I.U32.TRUNC.NTZ R2, R2 ;  /* 0x0000000200027305 */ /* 0x000e22000020f000 */
[----:B------:R-:W-:Y:S02]  /*0db0*/  UIMAD.WIDE.U32 UR12, UR17, UR10, UR12 ;  /* 0x0000000a110c72a5 */ /* 0x000fe4000f8e000c */
[----:B------:R-:W-:Y:S01]  /*0dc0*/  UIMAD UR17, UR17, UR11, UR6 ;  /* 0x0000000b111172a4 */ /* 0x000fe2000f8e0206 */
[----:B------:R-:W-:Y:S01]  /*0dd0*/  ULDC UR24, c[0x0][0x658] ;  /* 0x0001960000187ab9 */ /* 0x000fe20000000800 */
[----:B------:R-:W-:Y:S02]  /*0de0*/  UMOV UR22, 0xffffffff ;  /* 0xffffffff00167882 */ /* 0x000fe40000000000 */
[----:B------:R-:W-:Y:S01]  /*0df0*/  UIADD3 UR17, UR13, UR17, URZ ;  /* 0x000000110d117290 */ /* 0x000fe2000fffe03f */
[----:B------:R-:W-:Y:S01]  /*0e00*/  ULDC UR19, c[0x0][0x618] ;  /* 0x0001860000137ab9 */ /* 0x000fe20000000800 */
[----:B------:R-:W-:Y:S01]  /*0e10*/  ULDC.64 UR6, c[0x0][0x640] ;  /* 0x0001900000067ab9 */ /* 0x000fe20000000a00 */
[----:B------:R-:W-:Y:S01]  /*0e20*/  USHF.L.U32 UR13, UR22, UR24, URZ ;  /* 0x00000018160d7299 */ /* 0x000fe2000800063f */
[----:B------:R-:W-:Y:S01]  /*0e30*/  ISETP.NE.U32.AND P0, PT, RZ, UR6, PT ;  /* 0x00000006ff007c0c */ /* 0x000fe2000bf05070 */
[----:B------:R-:W-:-:S02]  /*0e40*/  USHF.R.U64 UR22, UR12, UR19, UR17 ;  /* 0x000000130c167299 */ /* 0x000fc40008001211 */
[----:B------:R-:W-:Y:S01]  /*0e50*/  USHF.R.U32.HI UR12, URZ, UR19, UR17 ;  /* 0x000000133f0c7299 */ /* 0x000fe20008011611 */
[----:B0-----:R-:W-:Y:S01]  /*0e60*/  R2UR UR16, R2 ;  /* 0x00000000021072ca */ /* 0x001fe200000e0000 */
[----:B------:R-:W-:Y:S01]  /*0e70*/  ULDC UR21, c[0x0][0x608] ;  /* 0x0001820000157ab9 */ /* 0x000fe20000000800 */
[----:B------:R-:W-:Y:S01]  /*0e80*/  ISETP.NE.AND.EX P0, PT, RZ, UR7, PT, P0 ;  /* 0x00000007ff007c0c */ /* 0x000fe2000bf05300 */
[----:B------:R-:W-:Y:S02]  /*0e90*/  USHF.R.U64 UR26, UR22, UR21, UR12 ;  /* 0x00000015161a7299 */ /* 0x000fe4000800120c */
[----:B------:R-:W-:Y:S01]  /*0ea0*/  USHF.R.U32.HI UR12, URZ, UR21, UR12 ;  /* 0x000000153f0c7299 */ /* 0x000fe2000801160c */
[----:B------:R-:W-:Y:S01]  /*0eb0*/  UMOV UR20, 0x1 ;  /* 0x0000000100147882 */ /* 0x000fe20000000000 */
[----:B------:R-:W-:Y:S02]  /*0ec0*/  UIADD3 UR14, -UR14, URZ, URZ ;  /* 0x0000003f0e0e7290 */ /* 0x000fe4000fffe13f */
[----:B------:R-:W-:-:S02]  /*0ed0*/  USHF.R.U64 UR27, UR26, UR24, UR12 ;  /* 0x000000181a1b7299 */ /* 0x000fc4000800120c */
[----:B------:R-:W-:Y:S01]  /*0ee0*/  USHF.L.U32 UR19, UR20, UR24, URZ ;  /* 0x0000001814137299 */ /* 0x000fe2000800063f */
[----:B------:R-:W-:Y:S01]  /*0ef0*/  ULDC UR15, c[0x0][0x144] ;  /* 0x00005100000f7ab9 */ /* 0x000fe20000000800 */
[----:B------:R-:W-:Y:S01]  /*0f00*/  ULDC UR10, c[0x0][0x600] ;  /* 0x00018000000a7ab9 */ /* 0x000fe20000000800 */
[----:B------:R-:W-:Y:S02]  /*0f10*/  ULOP3.LUT UR20, URZ, UR13, URZ, 0x33, !UPT ;  /* 0x0000000d3f147292 */ /* 0x000fe4000f8e333f */
[----:B------:R-:W-:Y:S02]  /*0f20*/  USHF.R.U32.HI UR13, URZ, UR24, UR12 ;  /* 0x000000183f0d7299 */ /* 0x000fe4000801160c */
[----:B------:R-:W-:Y:S02]  /*0f30*/  UIADD3 UR11, UR10, -0x1, URZ ;  /* 0xffffffff0a0b7890 */ /* 0x000fe4000fffe03f */
[----:B------:R-:W-:Y:S02]  /*0f40*/  UIADD3 UR23, -UR16, URZ, URZ ;  /* 0x0000003f10177290 */ /* 0x000fe4000fffe13f */
[----:B------:R-:W-:Y:S01]  /*0f50*/  UIMAD UR4, UR15, UR14, UR4 ;  /* 0x0000000e0f0472a4 */ /* 0x000fe2000f8e0204 */
[----:B------:R-:W-:Y:S01]  /*0f60*/  ULDC UR28, c[0x0][0x148] ;  /* 0x00005200001c7ab9 */ /* 0x000fe20000000800 */
[----:B------:R-:W-:Y:S01]  /*0f70*/  ULDC UR24, c[0x0][0x648] ;  /* 0x0001920000187ab9 */ /* 0x000fe20000000800 */
[----:B------:R-:W-:Y:S01]  /*0f80*/  ULDC UR25, c[0x0][0x638] ;  /* 0x00018e0000197ab9 */ /* 0x000fe20000000800 */
[----:B------:R-:W-:Y:S01]  /*0f90*/  UMOV UR12, UR27 ;  /* 0x0000001b000c7c82 */ /* 0x000fe20008000000 */
[----:B------:R-:W-:Y:S07]  /*0fa0*/  @!P0 BRA `(.L_x_11) ;  /* 0x0000000000308947 */ /* 0x000fee0003800000 */
[----:B------:R-:W-:Y:S02]  /*0fb0*/  ULDC UR16, c[0x0][0x64c] ;  /* 0x0001930000107ab9 */ /* 0x000fe40000000800 */
        /* <DEDUP_REMOVED lines=8> */
[----:B------:R-:W-:-:S07]  /*1040*/  UIMAD.WIDE.U32.X UR6, UR21, UR7, UR16, UP1 ;  /* 0x00000007150672a5 */ /* 0x000fce00088e0410 */
[----:B------:R-:W-:Y:S01]  /*1050*/  UMOV UR12, UR6 ;  /* 0x00000006000c7c82 */ /* 0x000fe20008000000 */
[----:B------:R-:W-:-:S05]  /*1060*/  UMOV UR13, UR7 ;  /* 0x00000007000d7c82 */ /* 0x000fca0008000000 */
.L_x_11:
[----:B------:R-:W-:Y:S01]  /*1070*/  UISETP.NE.AND UP1, UPT, UR39, URZ, UPT ;  /* 0x0000003f2700728c */ /* 0x000fe2000bf25270 */
[----:B------:R-:W-:Y:S01]  /*1080*/  IMAD.MOV.U32 R5, RZ, RZ, 0x1 ;  /* 0x00000001ff057424 */ /* 0x000fe200078e00ff */
[----:B------:R-:W-:Y:S01]  /*1090*/  USHF.R.U64 UR6, UR12, UR24, UR13 ;  /* 0x000000180c067299 */ /* 0x000fe2000800120d */
[----:B------:R-:W-:Y:S01]  /*10a0*/  IMAD.U32 R19, RZ, RZ, UR5 ;  /* 0x00000005ff137e24 */ /* 0x000fe2000f8e00ff */
[----:B------:R-:W-:Y:S02]  /*10b0*/  ULOP3.LUT UR20, UR26, UR20, URZ, 0xc0, !UPT ;  /* 0x000000141a147292 */ /* 0x000fe4000f8ec03f */
[----:B------:R-:W-:Y:S02]  /*10c0*/  UIADD3 UR7, -UR6, URZ, URZ ;  /* 0x0000003f06077290 */ /* 0x000fe4000fffe13f */
[----:B------:R-:W-:Y:S02]  /*10d0*/  UIMAD UR19, UR19, UR6, UR20 ;  /* 0x00000006131372a4 */ /* 0x000fe4000f8e0214 */
[----:B------:R-:W-:-:S02]  /*10e0*/  ULOP3.LUT UR11, UR22, UR11, URZ, 0xc0, !UPT ;  /* 0x0000000b160b7292 */ /* 0x000fc4000f8ec03f */
[----:B------:R-:W-:Y:S02]  /*10f0*/  @UP1 UIMAD UR4, UR28, UR23, UR9 ;  /* 0x000000171c0412a4 */ /* 0x000fe4000f8e0209 */
[----:B------:R-:W-:-:S03]  /*1100*/  UIMAD UR6, UR7, UR25, UR27 ;  /* 0x00000019070672a4 */ /* 0x000fc6000f8e021b */
[----:B------:R-:W-:Y:S01]  /*1110*/  ULDC UR7, c[0x0][0x610] ;  /* 0x0001840000077ab9 */ /* 0x000fe20000000800 */
[----:B------:R-:W-:Y:S02]  /*1120*/  UIMAD UR6, UR6, UR10, UR11 ;  /* 0x0000000a060672a4 */ /* 0x000fe4000f8e020b */
[----:B------:R-:W-:-:S04]  /*1130*/  UIMAD UR4, UR19, UR7, UR4 ;  /* 0x00000007130472a4 */ /* 0x000fc8000f8e0204 */
[----:B------:R-:W-:Y:S02]  /*1140*/  USEL UR7, UR6, UR4, !UP1 ;  /* 0x0000000406077287 */ /* 0x000fe4000c800000 */
[----:B------:R-:W-:-:S04]  /*1150*/  USEL UR4, UR4, UR6, !UP1 ;  /* 0x0000000604047287 */ /* 0x000fc8000c800000 */
[----:B------:R-:W-:Y:S02]  /*1160*/  IMAD.U32 R2, RZ, RZ, UR7 ;  /* 0x00000007ff027e24 */ /* 0x000fe4000f8e00ff */
[----:B------:R-:W-:-:S07]  /*1170*/  IMAD.U32 R18, RZ, RZ, UR4 ;  /* 0x00000004ff127e24 */ /* 0x000fce000f8e00ff */
.L_x_9:
[----:B------:R-:W-:Y:S02]  /*1180*/  ULDC UR4, c[0x0][0x28c] ;  /* 0x0000a30000047ab9 */ /* 0x000fe40000000800 */
[----:B------:R-:W-:-:S04]  /*1190*/  UIADD3 UR4, UR4, 0x7f, URZ ;  /* 0x0000007f04047890 */ /* 0x000fc8000fffe03f */
[----:B------:R-:W-:-:S04]  /*11a0*/  USHF.R.S32.HI UR5, URZ, 0x1f, UR4 ;  /* 0x0000001f3f057899 */ /* 0x000fc80008011404 */
[----:B------:R-:W-:-:S04]  /*11b0*/  ULEA.HI UR5, UR5, UR4, URZ, 0x7 ;  /* 0x0000000405057291 */ /* 0x000fc8000f8f383f */
[----:B------:R-:W-:Y:S01]  /*11c0*/  USHF.R.S32.HI UR38, URZ, 0x7, UR5 ;  /* 0x000000073f267899 */ /* 0x000fe20008011405 */
[----:B------:R-:W-:Y:S11]  /*11d0*/  @!P1 BRA `(.L_x_12) ;  /* 0x0000009400d09947 */ /* 0x000ff60003800000 */
[----:B------:R-:W-:-:S06]  /*11e0*/  UISETP.GT.U32.AND UP1, UPT, UR18, 0x1, UPT ;  /* 0x000000011200788c */ /* 0x000fcc000bf24070 */
[----:B------:R-:W-:-:S13]  /*11f0*/  PLOP3.LUT P0, PT, PT, PT, UP1, 0x80, 0x0 ;  /* 0x000000000000781c */ /* 0x000fda0003f0f018 */
[----:B------:R-:W-:Y:S05]  /*1200*/  @P0 EXIT ;  /* 0x000000000000094d */ /* 0x000fea0003800000 */
.L_x_13:
[----:B------:R-:W-:-:S08]  /*1210*/  NOP ;  /* 0x0000000000007918 */ /* 0x000fd00000000000 */
[----:B------:R-:W0:Y:S02]  /*1220*/  USETMAXREG.TRY_ALLOC.CTAPOOL UP1, 0xe8 ;  /* 0x000000e8000079c8 */ /* 0x000e240008020600 */
[----:B0-----:R-:W-:-:S13]  /*1230*/  PLOP3.LUT P0, PT, PT, PT, UP1, 0x80, 0x0 ;  /* 0x000000000000781c */ /* 0x001fda0003f0f018 */
[----:B------:R-:W-:Y:S05]  /*1240*/  @!P0 BRA `(.L_x_13) ;  /* 0xfffffffc00f08947 */ /* 0x000fea000383ffff */
[----:B------:R-:W-:-:S13]  /*1250*/  LOP3.LUT P0, RZ, R5, 0xff, RZ, 0xc0, !PT ;  /* 0x000000ff05ff7812 */ /* 0x000fda000780c0ff */
[----:B------:R-:W-:Y:S05]  /*1260*/  @!P0 EXIT ;  /* 0x000000000000894d */ /* 0x000fea0003800000 */
[----:B------:R-:W0:Y:S01]  /*1270*/  S2UR UR5, SR_CgaCtaId ;  /* 0x00000000000579c3 */ /* 0x000e220000008800 */
[----:B------:R-:W-:Y:S01]  /*1280*/  VIADD R6, R0, 0xffffffff ;  /* 0xffffffff00067836 */ /* 0x000fe20000000000 */
[----:B------:R-:W-:Y:S01]  /*1290*/  SHF.R.S32.HI R4, RZ, 0x1f, R3 ;  /* 0x0000001fff047819 */ /* 0x000fe20000011403 */
[----:B------:R-:W-:Y:S01]  /*12a0*/  UMOV UR43, 0x400 ;  /* 0x00000400002b7882 */ /* 0x000fe20000000000 */
[----:B------:R-:W-:Y:S02]  /*12b0*/  USHF.R.U32.HI UR4, URZ, 0x1, UR38 ;  /* 0x000000013f047899 */ /* 0x000fe40008011626 */
[----:B------:R-:W-:Y:S01]  /*12c0*/  R2UR UR45, R6 ;  /* 0x00000000062d72ca */ /* 0x000fe200000e0000 */
[----:B------:R-:W-:Y:S01]  /*12d0*/  ULOP3.LUT UR44, UR38, 0x1, URZ, 0xc0, !UPT ;  /* 0x00000001262c7892 */ /* 0x000fe2000f8ec03f */
[CC--:B------:R-:W-:Y:S01]  /*12e0*/  LEA.HI R0, R4.reuse, R3.reuse, RZ, 0x2 ;  /* 0x0000000304007211 */ /* 0x0c0fe200078f10ff */
[----:B------:R-:W-:Y:S01]  /*12f0*/  UISETP.LT.AND UP1, UPT, UR38, 0x1, UPT ;  /* 0x000000012600788c */ /* 0x000fe2000bf21270 */
[----:B------:R-:W-:Y:S01]  /*1300*/  LEA.HI R4, R4, R3, RZ, 0x5 ;  /* 0x0000000304047211 */ /* 0x000fe200078f28ff */
[----:B------:R-:W-:Y:S01]  /*1310*/  ULOP3.LUT UR4, UR4, 0x1, URZ, 0xc0, !UPT ;  /* 0x0000000104047892 */ /* 0x000fe2000f8ec03f */
[--C-:B------:R-:W-:Y:S01]  /*1320*/  SHF.R.S32.HI R152, RZ, 0x2, R0.reuse ;  /* 0x00000002ff987819 */ /* 0x100fe20000011400 */
[----:B------:R-:W-:Y:S01]  /*1330*/  ULDC UR6, c[0x0][0x284] ;  /* 0x0000a10000067ab9 */ /* 0x000fe20000000800 */
[----:B------:R-:W-:Y:S01]  /*1340*/  SHF.R.S32.HI R5, RZ, 0x1f, R0 ;  /* 0x0000001fff057819 */ /* 0x000fe20000011400 */
[----:B------:R-:W-:Y:S01]  /*1350*/  USEL UR44, UR44, URZ, !UP0 ;  /* 0x0000003f2c2c7287 */ /* 0x000fe2000c000000 */
[----:B------:R-:W-:Y:S01]  /*1360*/  LOP3.LUT R154, R0, 0xfffffffc, RZ, 0xc0, !PT ;  /* 0xfffffffc009a7812 */ /* 0x000fe200078ec0ff */
[----:B------:R-:W-:Y:S01]  /*1370*/  USEL UR47, UR38, 0x1, UP1 ;  /* 0x00000001262f7887 */ /* 0x000fe20008800000 */
[----:B------:R-:W-:Y:S01]  /*1380*/  LEA.HI R5, R5, R152, RZ, 0x3 ;  /* 0x0000009805057211 */ /* 0x000fe200078f18ff */
[----:B------:R-:W-:Y:S01]  /*1390*/  USHF.L.U32 UR45, UR45, 0x3, URZ ;  /* 0x000000032d2d7899 */ /* 0x000fe2000800063f */
[----:B------:R-:W-:Y:S01]  /*13a0*/  ISETP.NE.AND P0, PT, R6, RZ, PT ;  /* 0x000000ff0600720c */ /* 0x000fe20003f05270 */
[----:B------:R-:W-:Y:S01]  /*13b0*/  UISETP.EQ.U32.AND UP0, UPT, UR4, 0x1, !UP0 ;  /* 0x000000010400788c */ /* 0x000fe2000c702070 */
[----:B------:R-:W-:Y:S01]  /*13c0*/  LOP3.LUT R5, R5, 0xfffffff8, RZ, 0xc0, !PT ;  /* 0xfffffff805057812 */ /* 0x000fe200078ec0ff */
[----:B------:R-:W-:Y:S01]  /*13d0*/  IMAD.IADD R154, R3, 0x1, -R154 ;  /* 0x00000001039a7824 */ /* 0x000fe200078e0a9a */
[----:B0-----:R-:W-:Y:S01]  /*13e0*/  ULEA UR43, UR5, UR43, 0x18 ;  /* 0x0000002b052b7291 */ /* 0x001fe2000f8ec03f */
[----:B------:R-:W-:Y:S01]  /*13f0*/  IMAD.U32 R156, RZ, RZ, UR45 ;  /* 0x0000002dff9c7e24 */ /* 0x000fe2000f8e00ff */
[----:B------:R-:W-:Y:S01]  /*1400*/  SEL R166, RZ, 0x1, P0 ;  /* 0x00000001ffa67807 */ /* 0x000fe20000000000 */
[----:B------:R-:W-:Y:S01]  /*1410*/  IMAD.IADD R152, R152, 0x1, -R5 ;  /* 0x0000000198987824 */ /* 0x000fe200078e0a05 */
[----:B------:R-:W-:Y:S01]  /*1420*/  UIADD3 UR46, UR43, 0x30, URZ ;  /* 0x000000302b2e7890 */ /* 0x000fe2000fffe03f */
[----:B------:R-:W-:Y:S01]  /*1430*/  SHF.R.S32.HI R5, RZ, 0x5, R4 ;  /* 0x00000005ff057819 */ /* 0x000fe20000011404 */
[----:B------:R-:W-:Y:S01]  /*1440*/  ULOP3.LUT UR42, UR41, 0x1, URZ, 0xfc, !UPT ;  /* 0x00000001292a7892 */ /* 0x000fe2000f8efc3f */
[C---:B------:R-:W-:Y:S01]  /*1450*/  LOP3.LUT R158, R156.reuse, 0x8, RZ, 0xc0, !PT ;  /* 0x000000089c9e7812 */ /* 0x040fe200078ec0ff */
[----:B------:R-:W-:Y:S01]  /*1460*/  UIADD3 UR47, -UR47, UR38, URZ ;  /* 0x000000262f2f7290 */ /* 0x000fe2000fffe13f */
[--C-:B------:R-:W-:Y:S01]  /*1470*/  SHF.R.S32.HI R153, RZ, 0x1f, R152.reuse ;  /* 0x0000001fff997819 */ /* 0x100fe20000011498 */
[C-C-:B------:R-:W-:Y:S01]  /*1480*/  IMAD R159, R5.reuse, -0x10, -R152.reuse ;  /* 0xfffffff0059f7824 */ /* 0x140fe200078e0a98 */
[----:B------:R-:W-:Y:S01]  /*1490*/  LOP3.LUT R156, R156, 0x8, RZ, 0xc, !PT ;  /* 0x000000089c9c7812 */ /* 0x000fe200078e0cff */
[----:B------:R-:W-:Y:S01]  /*14a0*/  IMAD.U32 R155, RZ, RZ, UR46 ;  /* 0x0000002eff9b7e24 */ /* 0x000fe2000f8e00ff */
[----:B------:R-:W-:Y:S01]  /*14b0*/  LOP3.LUT R158, R158, 0x18, RZ, 0x3c, !PT ;  /* 0x000000189e9e7812 */ /* 0x000fe200078e3cff */
[----:B------:R-:W-:Y:S01]  /*14c0*/  IMAD.WIDE R152, R5, 0x10, R152 ;  /* 0x0000001005987825 */ /* 0x000fe200078e0298 */
[----:B------:R-:W-:-:S03]  /*14d0*/  USEL UR48, URZ, 0x1, !UP0 ;  /* 0x000000013f307887 */ /* 0x000fc6000c000000 */
[----:B------:R-:W-:Y:S02]  /*14e0*/  VIADD R157, R155, UR45 ;  /* 0x0000002d9b9d7c36 */ /* 0x000fe40008000000 */
[----:B------:R-:W-:-:S07]  /*14f0*/  VIADD R159, R159, UR6 ;  /* 0x000000069f9f7c36 */ /* 0x000fce0008000000 */
.L_x_289:
[----:B------:R-:W-:Y:S01]  /*1500*/  SHF.L.U32 R0, R166, 0x1f, RZ ;  /* 0x0000001fa6007819 */ /* 0x000fe200000006ff */
[----:B------:R-:W-:Y:S02]  /*1510*/  ULDC UR4, c[0x0][0x28c] ;  /* 0x0000a30000047ab9 */ /* 0x000fe40000000800 */
[----:B------:R-:W-:Y:S01]  /*1520*/  ISETP.LT.AND P1, PT, RZ, UR4, PT ;  /* 0x00000004ff007c0c */ /* 0x000fe2000bf21270 */
[----:B------:R-:W0:Y:S02]  /*1530*/  SYNCS.PHASECHK.TRANS64.TRYWAIT P0, [R155+UR45], R0 ;  /* 0x000000009b0075a7 */ /* 0x000e24000800016d */
[----:B0-234-:R-:W-:Y:S10]  /*1540*/  @!P0 BRA `(.L_x_14) ;  /* 0x000000a000b88947 */ /* 0x01dff40003800000 */
.L_x_309:
[----:B------:R-:W-:Y:S05]  /*1550*/  @P1 BRA `(.L_x_15) ;  /* 0x0000000000401947 */ /* 0x000fea0003800000 */
[----:B0-----:R-:W-:Y:S01]  /*1560*/  MOV R0, 0x0 ;  /* 0x0000000000007802 */ /* 0x001fe20000000f00 */
[----:B------:R-:W-:Y:S01]  /*1570*/  ULDC.64 UR4, c[0x4][0x68] ;  /* 0x01001a0000047ab9 */ /* 0x000fe20000000a00 */
[----:B------:R-:W-:Y:S01]  /*1580*/  ULDC.64 UR6, c[0x4][0x8] ;  /* 0x0100020000067ab9 */ /* 0x000fe20000000a00 */
[----:B------:R-:W-:Y:S01]  /*1590*/  IMAD.U32 R4, RZ, RZ, UR4 ;  /* 0x00000004ff047e24 */ /* 0x000fe2000f8e00ff */
[----:B------:R0:W1:Y:S01]  /*15a0*/  LDC.64 R14, c[0x4][R0] ;  /* 0x01000000000e7b82 */ /* 0x0000620000000a00 */
[----:B------:R-:W-:Y:S01]  /*15b0*/  IMAD.U32 R5, RZ, RZ, UR5 ;  /* 0x00000005ff057e24 */ /* 0x000fe2000f8e00ff */
[----:B------:R-:W-:Y:S01]  /*15c0*/  ULDC.64 UR4, c[0x4][0x70] ;  /* 0x01001c0000047ab9 */ /* 0x000fe20000000a00 */
[----:B------:R-:W-:Y:S02]  /*15d0*/  IMAD.U32 R10, RZ, RZ, UR6 ;  /* 0x00000006ff0a7e24 */ /* 0x000fe4000f8e00ff */
[----:B------:R-:W-:Y:S02]  /*15e0*/  IMAD.U32 R6, RZ, RZ, UR4 ;  /* 0x00000004ff067e24 */ /* 0x000fe4000f8e00ff */
[----:B------:R-:W-:-:S02]  /*15f0*/  IMAD.U32 R7, RZ, RZ, UR5 ;  /* 0x00000005ff077e24 */ /* 0x000fc4000f8e00ff */
[----:B------:R-:W-:Y:S02]  /*1600*/  IMAD.U32 R11, RZ, RZ, UR7 ;  /* 0x00000007ff0b7e24 */ /* 0x000fe4000f8e00ff */
[----:B------:R-:W-:Y:S02]  /*1610*/  IMAD.MOV.U32 R8, RZ, RZ, 0x1e1 ;  /* 0x000001e1ff087424 */ /* 0x000fe400078e00ff */
[----:B------:R-:W-:Y:S02]  /*1620*/  IMAD.MOV.U32 R12, RZ, RZ, 0x1 ;  /* 0x00000001ff0c7424 */ /* 0x000fe400078e00ff */
[----:B0-----:R-:W-:-:S07]  /*1630*/  IMAD.MOV.U32 R13, RZ, RZ, RZ ;  /* 0x000000ffff0d7224 */ /* 0x001fce00078e00ff */
[----:B------:R-:W-:-:S07]  /*1640*/  LEPC R20, `(.L_x_15) ;  /* 0x000000001014794e */ /* 0x000fce0000000000 */
[----:B-1---5:R-:W-:Y:S05]  /*1650*/  CALL.ABS.NOINC R14 ;  /* 0x000000000e007343 */ /* 0x022fea0003c00000 */
.L_x_15:
[----:B0-----:R-:W-:-:S05]  /*1660*/  IMAD.U32 R0, RZ, RZ, UR42 ;  /* 0x0000002aff007e24 */ /* 0x001fca000f8e00ff */
[----:B------:R-:W-:-:S13]  /*1670*/  ISETP.NE.AND P0, PT, R0, 0x3, PT ;  /* 0x000000030000780c */ /* 0x000fda0003f05270 */
[----:B------:R-:W-:Y:S05]  /*1680*/  @!P0 BRA `(.L_x_16) ;  /* 0x0000000000048947 */ /* 0x000fea0003800000 */
[----:B------:R-:W-:Y:S01]  /*1690*/  BPT.TRAP 0x1 ;  /* 0x000000040000795c */ /* 0x000fe20000300000 */
.L_x_16:
[----:B------:R-:W-:Y:S02]  /*16a0*/  IMAD.U32 R3, RZ, RZ, UR44 ;  /* 0x0000002cff037e24 */ /* 0x000fe4000f8e00ff */
[----:B------:R-:W-:-:S03]  /*16b0*/  IMAD.U32 R0, RZ, RZ, UR48 ;  /* 0x00000030ff007e24 */ /* 0x000fc6000f8e00ff */
[----:B------:R-:W-:Y:S02]  /*16c0*/  LEA R3, R3, UR43, 0x3 ;  /* 0x0000002b03037c11 */ /* 0x000fe4000f8e18ff */
[----:B------:R-:W-:-:S04]  /*16d0*/  SHF.L.U32 R0, R0, 0x1f, RZ ;  /* 0x0000001f00007819 */ /* 0x000fc800000006ff */
[----:B------:R0:W1:Y:S01]  /*16e0*/  SYNCS.PHASECHK.TRANS64.TRYWAIT P1, [R3+URZ], R0 ;  /* 0x00000000030075a7 */ /* 0x000062000802017f */
[----:B------:R-:W-:Y:S05]  /*16f0*/  @!P0 BRA `(.L_x_17) ;  /* 0x0000000000048947 */ /* 0x000fea0003800000 */
[----:B------:R-:W-:Y:S01]  /*1700*/  BPT.TRAP 0x1 ;  /* 0x000000040000795c */ /* 0x000fe20000300000 */
.L_x_17:
[----:B------:R-:W-:-:S05]  /*1710*/  IMAD.U32 R4, RZ, RZ, UR47 ;  /* 0x0000002fff047e24 */ /* 0x000fca000f8e00ff */
[----:B------:R-:W-:Y:S01]  /*1720*/  ISETP.GE.AND P2, PT, R4, 0x1, PT ;  /* 0x000000010400780c */ /* 0x000fe20003f46270 */
[----:B-1----:R-:W-:-:S12]  /*1730*/  @P1 BRA `(.L_x_18) ;  /* 0x0000000000081947 */ /* 0x002fd80003800000 */
[----:B------:R-:W1:Y:S02]  /*1740*/  SYNCS.PHASECHK.TRANS64.TRYWAIT P1, [R3+URZ], R0 ;  /* 0x00000000030075a7 */ /* 0x000e64000802017f */
[----:B-1----:R-:W-:Y:S05]  /*1750*/  @!P1 BRA `(.L_x_19) ;  /* 0x000000a000489947 */ /* 0x002fea0003800000 */
.L_x_18:
[----:B------:R-:W-:Y:S05]  /*1760*/  WARPSYNC.ALL ;  /* 0x0000000000007948 */ /* 0x000fea0003800000 */
[----:B------:R-:W-:Y:S01]  /*1770*/  UIADD3 UR5, UR43, 0x8100, URZ ;  /* 0x000081002b057890 */ /* 0x000fe2000fffe03f */
[----:B------:R-:W-:Y:S01]  /*1780*/  WARPGROUP.ARRIVE ;  /* 0x00000000000079c5 */ /* 0x000fe20000000000 */
[----:B------:R-:W-:Y:S02]  /*1790*/  UIADD3 UR4, UR43, 0x100, URZ ;  /* 0x000001002b047890 */ /* 0x000fe4000fffe03f */
[----:B------:R-:W-:Y:S02]  /*17a0*/  USHF.R.U32.HI UR5, URZ, 0x4, UR5 ;  /* 0x000000043f057899 */ /* 0x000fe40008011605 */
[----:B------:R-:W-:-:S02]  /*17b0*/  USHF.R.U32.HI UR4, URZ, 0x4, UR4 ;  /* 0x000000043f047899 */ /* 0x000fc40008011604 */
[----:B------:R-:W-:Y:S02]  /*17c0*/  ULOP3.LUT UR6, UR5, 0x3fff, URZ, 0xc0, !UPT ;  /* 0x00003fff05067892 */ /* 0x000fe4000f8ec03f */
[----:B------:R-:W-:Y:S02]  /*17d0*/  ULOP3.LUT UR5, UR4, 0x3fff, URZ, 0xc0, !UPT ;  /* 0x00003fff04057892 */ /* 0x000fe4000f8ec03f */
[----:B------:R-:W-:Y:S02]  /*17e0*/  ULOP3.LUT UR4, UR6, 0x10000, URZ, 0xfc, !UPT ;  /* 0x0001000006047892 */ /* 0x000fe4000f8efc3f */
[----:B------:R-:W-:Y:S02]  /*17f0*/  ULEA UR7, UR44, UR5, 0xa ;  /* 0x000000052c077291 */ /* 0x000fe4000f8e503f */
[----:B------:R-:W-:Y:S01]  /*1800*/  ULEA UR6, UR44, UR4, 0xc ;  /* 0x000000042c067291 */ /* 0x000fe2000f8e603f */
[----:B------:R-:W-:Y:S01]  /*1810*/  UMOV UR9, 0x40000040 ;  /* 0x4000004000097882 */ /* 0x000fe20000000000 */
[----:B------:R-:W-:-:S03]  /*1820*/  UMOV UR11, 0x40000040 ;  /* 0x40000040000b7882 */ /* 0x000fc60000000000 */
[----:B------:R-:W-:Y:S02]  /*1830*/  UMOV UR8, UR7 ;  /* 0x0000000700087c82 */ /* 0x000fe40008000000 */
[----:B------:R-:W-:Y:S02]  /*1840*/  UMOV UR10, UR6 ;  /* 0x00000006000a7c82 */ /* 0x000fe40008000000 */
[----:B------:R-:W-:Y:S01]  /*1850*/  HGMMA.64x256x16.F32.BF16 R24, gdesc[UR8].tnspA, RZ, !UPT, gsb0 ;  /* 0x23e00000081879f0 */ /* 0x000fe2000c0018ff */
[----:B------:R-:W-:Y:S02]  /*1860*/  UIADD3 UR8, UR7, 0x80, URZ ;  /* 0x0000008007087890 */ /* 0x000fe4000fffe03f */
[----:B------:R-:W-:Y:S01]  /*1870*/  UIADD3 UR10, UR6, 0x2, URZ ;  /* 0x00000002060a7890 */ /* 0x000fe2000fffe03f */
[----:B------:R-:W-:Y:S01]  /*1880*/  UMOV UR9, 0x40000040 ;  /* 0x4000004000097882 */ /* 0x000fe20000000000 */
[----:B------:R-:W-:Y:S01]  /*1890*/  UMOV UR11, 0x40000040 ;  /* 0x40000040000b7882 */ /* 0x000fe20000000000 */
[----:B------:R-:W-:-:S02]  /*18a0*/  WARPGROUP.DEPBAR.LE gsb0, 0x0 ;  /* 0x00008000000079c5 */ /* 0x000fc40000010000 */
[----:B------:R-:W-:-:S15]  /*18b0*/  WARPGROUP.ARRIVE ;  /* 0x00000000000079c5 */ /* 0x000fde0000000000 */
[----:B------:R-:W-:-:S05]  /*18c0*/  NOP ;  /* 0x0000000000007918 */ /* 0x000fca0000000000 */
[----:B------:R-:W-:Y:S01]  /*18d0*/  HGMMA.64x256x16.F32.BF16 R24, gdesc[UR8].tnspA, R24, gsb0 ;  /* 0x23e00000081879f0 */ /* 0x000fe20008001818 */
[----:B------:R-:W-:Y:S02]  /*18e0*/  UIADD3 UR8, UR7, 0x100, URZ ;  /* 0x0000010007087890 */ /* 0x000fe4000fffe03f */
[----:B------:R-:W-:Y:S01]  /*18f0*/  UIADD3 UR10, UR6, 0x4, URZ ;  /* 0x00000004060a7890 */ /* 0x000fe2000fffe03f */
[----:B------:R-:W-:Y:S01]  /*1900*/  UMOV UR9, 0x40000040 ;  /* 0x4000004000097882 */ /* 0x000fe20000000000 */
[----:B------:R-:W-:Y:S01]  /*1910*/  UMOV UR11, 0x40000040 ;  /* 0x40000040000b7882 */ /* 0x000fe20000000000 */
[----:B------:R-:W-:Y:S02]  /*1920*/  WARPGROUP.DEPBAR.LE gsb0, 0x0 ;  /* 0x00008000000079c5 */ /* 0x000fe40000010000 */
        /* <DEDUP_REMOVED lines=42> */
[----:B------:R-:W-:Y:S03]  /*1bd0*/  HGMMA.64x256x16.F32.BF16 R24, gdesc[UR8].tnspA, R24, gsb0 ;  /* 0x23e00000081879f0 */ /* 0x000fe60008001818 */
[----:B------:R-:W-:Y:S02]  /*1be0*/  WARPGROUP.DEPBAR.LE gsb0, 0x0 ;  /* 0x00008000000079c5 */ /* 0x000fe40000010000 */
[----:B------:R-:W-:Y:S05]  /*1bf0*/  @!P2 BRA `(.L_x_20) ;  /* 0x0000000400a0a947 */ /* 0x000fea0003800000 */
[----:B------:R-:W-:Y:S01]  /*1c00*/  UIADD3 UR6, UR44, 0x1, URZ ;  /* 0x000000012c067890 */ /* 0x000fe2000fffe03f */
[----:B01----:R-:W-:-:S03]  /*1c10*/  IMAD.U32 R0, RZ, RZ, UR47 ;  /* 0x0000002fff007e24 */ /* 0x003fc6000f8e00ff */
[----:B------:R-:W-:-:S04]  /*1c20*/  UISETP.NE.AND UP0, UPT, UR6, 0x2, UPT ;  /* 0x000000020600788c */ /* 0x000fc8000bf05270 */
[----:B------:R-:W-:Y:S02]  /*1c30*/  USEL UR7, URZ, 0x1, UP0 ;  /* 0x000000013f077887 */ /* 0x000fe40008000000 */
[----:B------:R-:W-:Y:S02]  /*1c40*/  USEL UR6, UR6, URZ, UP0 ;  /* 0x0000003f06067287 */ /* 0x000fe40008000000 */
[----:B------:R-:W-:-:S06]  /*1c50*/  ULOP3.LUT UR7, UR48, UR7, URZ, 0x3c, !UPT ;  /* 0x0000000730077292 */ /* 0x000fcc000f8e3c3f */
[----:B------:R-:W-:Y:S01]  /*1c60*/  IMAD.U32 R5, RZ, RZ, UR7 ;  /* 0x00000007ff057e24 */ /* 0x000fe2000f8e00ff */
[----:B------:R-:W-:-:S06]  /*1c70*/  UMOV UR7, UR44 ;  /* 0x0000002c00077c82 */ /* 0x000fcc0008000000 */
.L_x_27:
[----:B01----:R-:W-:Y:S05]  /*1c80*/  @!P0 BRA `(.L_x_21) ;  /* 0x0000000000048947 */ /* 0x003fea0003800000 */
[----:B------:R-:W-:Y:S01]  /*1c90*/  BPT.TRAP 0x1 ;  /* 0x000000040000795c */ /* 0x000fe20000300000 */
.L_x_21:
[----:B------:R-:W-:Y:S01]  /*1ca0*/  ULEA UR8, UR6, UR43, 0x3 ;  /* 0x0000002b06087291 */ /* 0x000fe2000f8e183f */
[----:B------:R-:W-:-:S08]  /*1cb0*/  SHF.L.U32 R3, R5, 0x1f, RZ ;  /* 0x0000001f05037819 */ /* 0x000fd000000006ff */
[----:B------:R0:W1:Y:S01]  /*1cc0*/  SYNCS.PHASECHK.TRANS64.TRYWAIT P1, [UR8], R3 ;  /* 0x00000003ff0075a7 */ /* 0x0000620008020148 */
[----:B------:R-:W-:Y:S05]  /*1cd0*/  @!P0 BRA `(.L_x_22) ;  /* 0x0000000000048947 */ /* 0x000fea0003800000 */
[----:B------:R-:W-:Y:S01]  /*1ce0*/  BPT.TRAP 0x1 ;  /* 0x000000040000795c */ /* 0x000fe20000300000 */
.L_x_22:
[----:B-1----:R-:W-:Y:S05]  /*1cf0*/  @P1 BRA `(.L_x_23) ;  /* 0x0000000000081947 */ /* 0x002fea0003800000 */
[----:B------:R-:W1:Y:S02]  /*1d00*/  SYNCS.PHASECHK.TRANS64.TRYWAIT P1, [UR8], R3 ;  /* 0x00000003ff0075a7 */ /* 0x000e640008020148 */
[----:B-1----:R-:W-:Y:S05]  /*1d10*/  @!P1 BRA `(.L_x_24) ;  /* 0x0000009800ec9947 */ /* 0x002fea0003800000 */
.L_x_23:
[----:B------:R-:W-:Y:S01]  /*1d20*/  ULEA UR13, UR6, UR5, 0xa ;  /* 0x00000005060d7291 */ /* 0x000fe2000f8e503f */
[----:B------:R-:W-:Y:S01]  /*1d30*/  WARPGROUP.ARRIVE ;  /* 0x00000000000079c5 */ /* 0x000fe20000000000 */
[----:B------:R-:W-:Y:S01]  /*1d40*/  ULEA UR12, UR6, UR4, 0xc ;  /* 0x00000004060c7291 */ /* 0x000fe2000f8e603f */
[----:B------:R-:W-:Y:S01]  /*1d50*/  UMOV UR9, 0x40000040 ;  /* 0x4000004000097882 */ /* 0x000fe20000000000 */
[----:B------:R-:W-:-:S03]  /*1d60*/  UMOV UR11, 0x40000040 ;  /* 0x40000040000b7882 */ /* 0x000fc60000000000 */
[----:B------:R-:W-:Y:S02]  /*1d70*/  UMOV UR8, UR13 ;  /* 0x0000000d00087c82 */ /* 0x000fe40008000000 */
[----:B------:R-:W-:Y:S02]  /*1d80*/  UMOV UR10, UR12 ;  /* 0x0000000c000a7c82 */ /* 0x000fe40008000000 */
[----:B------:R-:W-:Y:S01]  /*1d90*/  HGMMA.64x256x16.F32.BF16 R24, gdesc[UR8].tnspA, R24, gsb0 ;  /* 0x23e00000081879f0 */ /* 0x000fe20008001818 */
        /* <DEDUP_REMOVED lines=58> */
[----:B------:R-:W-:Y:S01]  /*2140*/  BPT.TRAP 0x1 ;  /* 0x000000040000795c */ /* 0x000fe20000300000 */
.L_x_25:
[----:B------:R-:W-:Y:S02]  /*2150*/  UISETP.GT.U32.AND UP0, UPT, UR41, 0x1, UPT ;  /* 0x000000012900788c */ /* 0x000fe4000bf04070 */
[----:B------:R-:W-:-:S04]  /*2160*/  ULEA UR8, UR7, UR43, 0x3 ;  /* 0x0000002b07087291 */ /* 0x000fc8000f8e183f */
[----:B------:R-:W-:Y:S01]  /*2170*/  UIADD3 UR8, UR8, 0x10, URZ ;  /* 0x0000001008087890 */ /* 0x000fe2000fffe03f */
[----:B------:R-:W-:-:S03]  /*2180*/  PLOP3.LUT P1, PT, PT, PT, UP0, 0x80, 0x0 ;  /* 0x000000000000781c */ /* 0x000fc60003f2f008 */
[----:B------:R-:W-:-:S09]  /*2190*/  UPRMT UR8, URZ, 0x654, UR8 ;  /* 0x000006543f087896 */ /* 0x000fd20008000008 */
[----:B------:R-:W-:Y:S01]  /*21a0*/  SYNCS.ARRIVE.TRANS64.RED.A1T0 RZ, [UR8], RZ ;  /* 0x000000ffffff79a7 */ /* 0x000fe20008100408 */
[----:B------:R-:W-:Y:S05]  /*21b0*/  @P1 BRA `(.L_x_26) ;  /* 0x0000000000041947 */ /* 0x000fea0003800000 */
[----:B------:R-:W-:Y:S01]  /*21c0*/  BPT.TRAP 0x1 ;  /* 0x000000040000795c */ /* 0x000fe20000300000 */
.L_x_26:
[----:B------:R-:W-:Y:S01]  /*21d0*/  UIADD3 UR6, UR6, 0x1, URZ ;  /* 0x0000000106067890 */ /* 0x000fe2000fffe03f */
[C---:B------:R-:W-:Y:S01]  /*21e0*/  ISETP.GT.AND P1, PT, R0.reuse, 0x1, PT ;  /* 0x000000010000780c */ /* 0x040fe20003f24270 */
[----:B------:R-:W-:Y:S01]  /*21f0*/  UIADD3 UR7, UR7, 0x1, URZ ;  /* 0x0000000107077890 */ /* 0x000fe2000fffe03f */
[----:B------:R-:W-:Y:S01]  /*2200*/  VIADD R0, R0, 0xffffffff ;  /* 0xffffffff00007836 */ /* 0x000fe20000000000 */
[----:B------:R-:W-:Y:S02]  /*2210*/  UISETP.NE.AND UP0, UPT, UR6, 0x2, UPT ;  /* 0x000000020600788c */ /* 0x000fe4000bf05270 */
[----:B------:R-:W-:Y:S02]  /*2220*/  UISETP.NE.AND UP1, UPT, UR7, 0x2, UPT ;  /* 0x000000020700788c */ /* 0x000fe4000bf25270 */
[----:B------:R-:W-:Y:S02]  /*2230*/  USEL UR8, URZ, 0x1, UP0 ;  /* 0x000000013f087887 */ /* 0x000fe40008000000 */
[----:B------:R-:W-:-:S02]  /*2240*/  USEL UR6, UR6, URZ, UP0 ;  /* 0x0000003f06067287 */ /* 0x000fc40008000000 */
[----:B------:R-:W-:Y:S02]  /*2250*/  USEL UR7, UR7, URZ, UP1 ;  /* 0x0000003f07077287 */ /* 0x000fe40008800000 */
[----:B------:R-:W-:Y:S01]  /*2260*/  LOP3.LUT R5, R5, UR8, RZ, 0x3c, !PT ;  /* 0x0000000805057c12 */ /* 0x000fe2000f8e3cff */
[----:B------:R-:W-:Y:S09]  /*2270*/  @P1 BRA `(.L_x_27) ;  /* 0xfffffff800801947 */ /* 0x000ff2000383ffff */
.L_x_20:
[----:B------:R-:W-:Y:S01]  /*2280*/  ULDC UR6, c[0x0][0x28c] ;  /* 0x0000a30000067ab9 */ /* 0x000fe20000000800 */
[----:B------:R2:W-:Y:S01]  /*2290*/  SYNCS.ARRIVE.TRANS64.A1T0 RZ, [R156+UR46], RZ ;  /* 0x000000ff9cff79a7 */ /* 0x0005e2000810002e */
[----:B------:R-:W-:-:S06]  /*22a0*/  UISETP.GE.AND UP0, UPT, UR6, 0x1, UPT ;  /* 0x000000010600788c */ /* 0x000fcc000bf06270 */
[----:B------:R-:W-:-:S13]  /*22b0*/  PLOP3.LUT P1, PT, PT, PT, UP0, 0x80, 0x0 ;  /* 0x000000000000781c */ /* 0x000fda0003f2f008 */
[----:B--2---:R-:W-:Y:S05]  /*22c0*/  @!P1 BRA `(.L_x_28) ;  /* 0x0000000000309947 */ /* 0x004fea0003800000 */
[----:B------:R-:W-:Y:S05]  /*22d0*/  @!P0 BRA `(.L_x_29) ;  /* 0x0000000000048947 */ /* 0x000fea0003800000 */
[----:B------:R-:W-:Y:S01]  /*22e0*/  BPT.TRAP 0x1 ;  /* 0x000000040000795c */ /* 0x000fe20000300000 */
.L_x_29:
[----:B------:R-:W-:Y:S02]  /*22f0*/  UIADD3 UR4, UR47, UR44, URZ ;  /* 0x0000002c2f047290 */ /* 0x000fe4000fffe03f */
[----:B------:R-:W-:Y:S02]  /*2300*/  UISETP.GT.U32.AND UP0, UPT, UR41, 0x1, UPT ;  /* 0x000000012900788c */ /* 0x000fe4000bf04070 */
[----:B------:R-:W-:-:S04]  /*2310*/  USHF.L.U32 UR4, UR4, 0x3, URZ ;  /* 0x0000000304047899 */ /* 0x000fc8000800063f */
[----:B------:R-:W-:Y:S01]  /*2320*/  ULOP3.LUT UR4, UR4, 0x8, URZ, 0xc0, !UPT ;  /* 0x0000000804047892 */ /* 0x000fe2000f8ec03f */
[----:B------:R-:W-:-:S03]  /*2330*/  PLOP3.LUT P0, PT, PT, PT, UP0, 0x80, 0x0 ;  /* 0x000000000000781c */ /* 0x000fc60003f0f008 */
[----:B------:R-:W-:-:S04]  /*2340*/  UIADD3 UR4, UR43, 0x10, UR4 ;  /* 0x000000102b047890 */ /* 0x000fc8000fffe004 */
[----:B------:R-:W-:-:S09]  /*2350*/  UPRMT UR4, URZ, 0x654, UR4 ;  /* 0x000006543f047896 */ /* 0x000fd20008000004 */
[----:B------:R-:W-:Y:S01]  /*2360*/  SYNCS.ARRIVE.TRANS64.RED.A1T0 RZ, [UR4], RZ ;  /* 0x000000ffffff79a7 */ /* 0x000fe20008100404 */
[----:B------:R-:W-:Y:S05]  /*2370*/  @P0 BRA `(.L_x_28) ;  /* 0x0000000000040947 */ /* 0x000fea0003800000 */
[----:B------:R-:W-:Y:S01]  /*2380*/  BPT.TRAP 0x1 ;  /* 0x000000040000795c */ /* 0x000fe20000300000 */
.L_x_28:
[----:B01----:R-:W-:Y:S01]  /*2390*/  SHF.L.U32 R0, R166, 0x1f, RZ ;  /* 0x0000001fa6007819 */ /* 0x003fe200000006ff */
[----:B------:R-:W-:Y:S01]  /*23a0*/  ULEA UR7, UR38, UR44, 0x1 ;  /* 0x0000002c26077291 */ /* 0x000fe2000f8e083f */
[----:B------:R-:W0:Y:S01]  /*23b0*/  LDC R7, c[0x0][0x288] ;  /* 0x0000a200ff077b82 */ /* 0x000e220000000800 */
[----:B------:R-:W-:Y:S01]  /*23c0*/  UIADD3 UR4, UR6, 0xfe, URZ ;  /* 0x000000fe06047890 */ /* 0x000fe2000fffe03f */
[----:B------:R-:W-:Y:S01]  /*23d0*/  IMAD.SHL.U32 R12, R154, 0x2, RZ ;  /* 0x000000029a0c7824 */ /* 0x000fe200078e00ff */
[----:B------:R-:W-:Y:S02]  /*23e0*/  USHF.R.U32.HI UR5, URZ, 0x1, UR7 ;  /* 0x000000013f057899 */ /* 0x000fe40008011607 */
[----:B------:R-:W-:Y:S02]  /*23f0*/  UISETP.GT.U32.AND UP0, UPT, UR7, 0x1, UPT ;  /* 0x000000010700788c */ /* 0x000fe4000bf04070 */
[----:B------:R-:W-:Y:S01]  /*2400*/  ULOP3.LUT UR5, UR5, 0x1, URZ, 0xc0, !UPT ;  /* 0x0000000105057892 */ /* 0x000fe2000f8ec03f */
[----:B------:R-:W1:Y:S01]  /*2410*/  SYNCS.PHASECHK.TRANS64.TRYWAIT P0, [R155+UR45+0x10], R0 ;  /* 0x000010009b0075a7 */ /* 0x000e62000800016d */
[----:B------:R-:W-:Y:S01]  /*2420*/  UISETP.LT.U32.AND UP0, UPT, UR4, 0xff, UP0 ;  /* 0x000000ff0400788c */ /* 0x000fe20008701070 */
[----:B------:R-:W-:Y:S01]  /*2430*/  SHF.R.S32.HI R13, RZ, 0x1f, R12 ;  /* 0x0000001fff0d7819 */ /* 0x000fe2000001140c */
[----:B------:R-:W-:-:S02]  /*2440*/  UISETP.NE.U32.AND UP1, UPT, UR5, 0x1, UPT ;  /* 0x000000010500788c */ /* 0x000fc4000bf25070 */
[----:B------:R-:W-:Y:S02]  /*2450*/  USEL UR5, URZ, 0x1, !UP0 ;  /* 0x000000013f057887 */ /* 0x000fe4000c000000 */
[----:B------:R-:W-:-:S04]  /*2460*/  UISETP.GT.U32.AND UP1, UPT, UR4, 0xfe, !UP1 ;  /* 0x000000fe0400788c */ /* 0x000fc8000cf24070 */
[----:B------:R-:W-:-:S04]  /*2470*/  USEL UR4, URZ, 0x1, !UP1 ;  /* 0x000000013f047887 */ /* 0x000fc8000c800000 */
[----:B------:R-:W-:Y:S01]  /*2480*/  ULOP3.LUT UR48, UR4, UR48, UR5, 0x96, !UPT ;  /* 0x0000003004307292 */ /* 0x000fe2000f8e9605 */
[----:B01----:R-:W-:Y:S11]  /*2490*/  @!P0 BRA `(.L_x_30) ;  /* 0x0000009400248947 */ /* 0x003ff60003800000 */
.L_x_310:
[----:B------:R-:W-:Y:S01]  /*24a0*/  IMAD.SHL.U32 R6, R18, 0x40, RZ ;  /* 0x0000004012067824 */ /* 0x000fe200078e00ff */
[----:B------:R-:W-:Y:S01]  /*24b0*/  ULDC UR6, c[0x0][0x284] ;  /* 0x0000a10000067ab9 */ /* 0x000fe20000000800 */
[----:B------:R-:W-:Y:S01]  /*24c0*/  IMAD.SHL.U32 R14, R2, 0x100, RZ ;  /* 0x00000100020e7824 */ /* 0x000fe200078e00ff */
[----:B------:R-:W-:Y:S01]  /*24d0*/  SHF.R.S32.HI R163, RZ, 0x1f, R19 ;  /* 0x0000001fffa37819 */ /* 0x000fe20000011413 */
[----:B------:R-:W-:Y:S01]  /*24e0*/  ULDC.64 UR4, c[0x0][0x5d0] ;  /* 0x0001740000047ab9 */ /* 0x000fe20000000a00 */
[----:B------:R-:W-:Y:S01]  /*24f0*/  ISETP.GE.AND P0, PT, R6, UR6, PT ;  /* 0x0000000606007c0c */ /* 0x000fe2000bf06270 */
[----:B------:R-:W-:Y:S01]  /*2500*/  IMAD.WIDE.U32 R2, R19, UR4, R12 ;  /* 0x0000000413027c25 */ /* 0x000fe2000f8e000c */
[----:B------:R-:W-:Y:S01]  /*2510*/  SHF.R.S32.HI R15, RZ, 0x1f, R14 ;  /* 0x0000001fff0f7819 */ /* 0x000fe2000001140e */
[----:B------:R-:W-:Y:S01]  /*2520*/  ULOP3.LUT UR44, UR44, 0x1, URZ, 0xc0, !UPT ;  /* 0x000000012c2c7892 */ /* 0x000fe2000f8ec03f */
[C---:B------:R-:W-:Y:S01]  /*2530*/  ISETP.GE.OR P0, PT, R14.reuse, R7, P0 ;  /* 0x000000070e00720c */ /* 0x040fe20000706670 */
[----:B0-----:R-:W-:Y:S01]  /*2540*/  IMAD R0, R163, UR4, RZ ;  /* 0x00000004a3007c24 */ /* 0x001fe2000f8e02ff */
[----:B------:R-:W-:-:S03]  /*2550*/  IADD3 R4, P1, R14, R2, RZ ;  /* 0x000000020e047210 */ /* 0x000fc60007f3e0ff */
[----:B------:R-:W-:-:S05]  /*2560*/  IMAD R5, R19, UR5, R0 ;  /* 0x0000000513057c24 */ /* 0x000fca000f8e0200 */
[----:B------:R-:W-:-:S03]  /*2570*/  IADD3.X R5, R15, R3, R5, P1, !PT ;  /* 0x000000030f057210 */ /* 0x000fc60000ffe405 */
[----:B------:R-:W-:Y:S05]  /*2580*/  @P0 BRA `(.L_x_31) ;  /* 0x0000007c00100947 */ /* 0x000fea0003800000 */
[----:B------:R-:W0:Y:S01]  /*2590*/  LDC.64 R10, c[0x0][0x5c8] ;  /* 0x00017200ff0a7b82 */ /* 0x000e220000000a00 */
[----:B-----5:R-:W-:Y:S01]  /*25a0*/  FSETP.NEU.AND P0, PT, R22, RZ, PT ;  /* 0x000000ff1600720b */ /* 0x020fe20003f0d000 */
[----:B------:R-:W-:Y:S01]  /*25b0*/  IMAD R3, R154, -0x2, R7 ;  /* 0xfffffffe9a037824 */ /* 0x000fe200078e0207 */
[----:B------:R-:W-:Y:S01]  /*25c0*/  BSSY B0, `(.L_x_31) ;  /* 0x00007c0000007945 */ /* 0x000fe20003800000 */
[----:B------:R-:W-:-:S04]  /*25d0*/  IMAD.WIDE R160, R18, 0x40, R152 ;  /* 0x0000004012a07825 */ /* 0x000fc800078e0298 */
[----:B------:R-:W-:Y:S02]  /*25e0*/  IMAD.IADD R0, R3, 0x1, -R14 ;  /* 0x0000000103007824 */ /* 0x000fe400078e0a0e */
[----:B------:R-:W-:-:S03]  /*25f0*/  IMAD.IADD R2, R159, 0x1, -R6 ;  /* 0x000000019f027824 */ /* 0x000fc600078e0a06 */
[----:B------:R-:W-:-:S04]  /*2600*/  ISETP.GT.AND P2, PT, R0, RZ, PT ;  /* 0x000000ff0000720c */ /* 0x000fc80003f44270 */
[----:B------:R-:W-:Y:S01]  /*2610*/  ISETP.GT.AND P1, PT, R2, RZ, P2 ;  /* 0x000000ff0200720c */ /* 0x000fe20001724270 */
[-C--:B0-----:R-:W-:Y:S02]  /*2620*/  IMAD R3, R161, R10.reuse, RZ ;  /* 0x0000000aa1037224 */ /* 0x081fe400078e02ff */
[----:B------:R-:W-:-:S04]  /*2630*/  IMAD.WIDE.U32 R168, R160, R10, R4 ;  /* 0x0000000aa0a87225 */ /* 0x000fc800078e0004 */
[----:B------:R-:W-:-:S04]  /*2640*/  IMAD R3, R160, R11, R3 ;  /* 0x0000000ba0037224 */ /* 0x000fc800078e0203 */
[----:B------:R-:W-:Y:S01]  /*2650*/  IMAD.IADD R173, R169, 0x1, R3 ;  /* 0x00000001a9ad7824 */ /* 0x000fe200078e0203 */
[----:B------:R-:W-:Y:S06]  /*2660*/  @!P0 BRA `(.L_x_32) ;  /* 0x00000054009c8947 */ /* 0x000fec0003800000 */
[----:B------:R-:W0:Y:S01]  /*2670*/  LDC.64 R20, c[0x0][0x5b8] ;  /* 0x00016e00ff147b82 */ /* 0x000e220000000a00 */
[----:B------:R-:W-:-:S07]  /*2680*/  ULDC.64 UR4, c[0x0][0x5c0] ;  /* 0x0001700000047ab9 */ /* 0x000fce0000000a00 */
[----:B------:R-:W1:Y:S08]  /*2690*/  LDC.64 R170, c[0x0][0x5b0] ;  /* 0x00016c00ffaa7b82 */ /* 0x000e700000000a00 */
[----:B------:R-:W2:Y:S01]  /*26a0*/  LDC.64 R8, c[0x0][0x5a8] ;  /* 0x00016a00ff087b82 */ /* 0x000ea20000000a00 */
[-C--:B0-----:R-:W-:Y:S02]  /*26b0*/  IMAD R6, R163, R20.reuse, RZ ;  /* 0x00000014a3067224 */ /* 0x081fe400078e02ff */
[----:B------:R-:W-:-:S04]  /*26c0*/  IMAD.WIDE.U32 R4, R19, R20, R12 ;  /* 0x0000001413047225 */ /* 0x000fc800078e000c */
[----:B------:R-:W-:Y:S01]  /*26d0*/  IMAD R167, R19, R21, R6 ;  /* 0x0000001513a77224 */ /* 0x000fe200078e0206 */
[----:B------:R-:W-:Y:S01]  /*26e0*/  IADD3 R162, P0, R14, R4, RZ ;  /* 0x000000040ea27210 */ /* 0x000fe20007f1e0ff */
[----:B-1----:R-:W-:-:S03]  /*26f0*/  IMAD R3, R161, R170, RZ ;  /* 0x000000aaa1037224 */ /* 0x002fc600078e02ff */
[----:B------:R-:W-:Y:S01]  /*2700*/  IADD3.X R163, R15, R5, R167, P0, !PT ;  /* 0x000000050fa37210 */ /* 0x000fe200007fe4a7 */
[C---:B------:R-:W-:Y:S02]  /*2710*/  IMAD R169, R160.reuse, R171, R3 ;  /* 0x000000aba0a97224 */ /* 0x040fe400078e0203 */
[----:B------:R-:W-:-:S04]  /*2720*/  IMAD.WIDE.U32 R4, R160, R170, R162 ;  /* 0x000000aaa0047225 */ /* 0x000fc800078e00a2 */
[----:B------:R-:W-:Y:S01]  /*2730*/  IMAD.IADD R3, R5, 0x1, R169 ;  /* 0x0000000105037824 */ /* 0x000fe200078e02a9 */
[----:B--2---:R-:W-:-:S04]  /*2740*/  LEA R6, P0, R4, R8, 0x1 ;  /* 0x0000000804067211 */ /* 0x004fc800078008ff */
[----:B------:R-:W-:-:S05]  /*2750*/  LEA.HI.X R7, R4, R9, R3, 0x1, P0 ;  /* 0x0000000904077211 */ /* 0x000fca00000f0c03 */
[----:B------:R0:W2:Y:S01]  /*2760*/  @P1 LDG.E.LTC128B.U16 R3, desc[UR50][R6.64] ;  /* 0x0000003206031981 */ /* 0x0000a2000c1e1520 */
[----:B------:R-:W-:Y:S01]  /*2770*/  IMAD.WIDE.U32 R4, R160, R170, R14 ;  /* 0x000000aaa0047225 */ /* 0x000fe200078e000e */
[----:B------:R-:W-:Y:S02]  /*2780*/  BSSY B1, `(.L_x_33) ;  /* 0x0000014000017945 */ /* 0x000fe40003800000 */
[----:B------:R-:W-:-:S04]  /*2790*/  IADD3 R164, P0, R12, R4, RZ ;  /* 0x000000040ca47210 */ /* 0x000fc80007f1e0ff */
[----:B------:R-:W-:Y:S02]  /*27a0*/  IADD3.X R165, R13, R169, R5, P0, !PT ;  /* 0x000000a90da57210 */ /* 0x000fe400007fe405 */
[----:B------:R-:W-:Y:S01]  /*27b0*/  LEA R4, P0, R168, UR4, 0x1 ;  /* 0x00000004a8047c11 */ /* 0x000fe2000f8008ff */
[----:B------:R-:W-:-:S03]  /*27c0*/  IMAD.WIDE.U32 R164, R19, R20, R164 ;  /* 0x0000001413a47225 */ /* 0x000fc600078e00a4 */
[----:B------:R-:W-:Y:S02]  /*27d0*/  LEA.HI.X R5, R168, UR5, R173, 0x1, P0 ;  /* 0x00000005a8057c11 */ /* 0x000fe400080f0cad */
[----:B------:R-:W-:Y:S01]  /*27e0*/  ISETP.GT.AND P0, PT, R0, 0x1, PT ;  /* 0x000000010000780c */ /* 0x000fe20003f04270 */
[----:B0-----:R-:W-:Y:S01]  /*27f0*/  IMAD.IADD R7, R167, 0x1, R165 ;  /* 0x00000001a7077824 */ /* 0x001fe200078e02a5 */
[----:B------:R-:W-:Y:S02]  /*2800*/  LEA R6, P4, R164, R8, 0x1 ;  /* 0x00000008a4067211 */ /* 0x000fe400078808ff */
[----:B------:R-:W-:Y:S02]  /*2810*/  ISETP.GT.AND P3, PT, R2, RZ, P0 ;  /* 0x000000ff0200720c */ /* 0x000fe40000764270 */
[----:B------:R-:W-:Y:S01]  /*2820*/  LEA.HI.X R7, R164, R9, R7, 0x1, P4 ;  /* 0x00000009a4077211 */ /* 0x000fe200020f0c07 */
[C---:B------:R-:W-:Y:S01]  /*2830*/  IMAD.SHL.U32 R164, R170.reuse, 0x8, RZ ;  /* 0x00000008aaa47824 */ /* 0x040fe200078e00ff */
[----:B------:R-:W-:Y:S01]  /*2840*/  SHF.L.U64.HI R165, R170, 0x3, R171 ;  /* 0x00000003aaa57819 */ /* 0x000fe200000102ab */
[----:B--2---:R-:W-:-:S04]  /*2850*/  IMAD.U32 R21, R3, 0x10000, RZ ;  /* 0x0001000003157824 */ /* 0x004fc800078e00ff */
[----:B------:R-:W-:-:S04]  /*2860*/  FMUL R21, R21, R22 ;  /* 0x0000001615157220 */ /* 0x000fc80000400000 */
[----:B------:R-:W-:-:S05]  /*2870*/  FFMA R21, R24, R23, R21 ;  /* 0x0000001718157223 */ /* 0x000fca0000000015 */
[----:B------:R-:W-:-:S05]  /*2880*/  F2FP.BF16.F32.PACK_AB R21, RZ, R21 ;  /* 0x00000015ff15723e */ /* 0x000fca00000010ff */
[----:B------:R0:W-:Y:S01]  /*2890*/  @P1 STG.E.U16 desc[UR50][R4.64], R21 ;  /* 0x0000001504001986 */ /* 0x0001e2000c101532 */
[----:B------:R-:W-:Y:S05]  /*28a0*/  @!P3 BRA `(.L_x_34) ;  /* 0x000000000004b947 */ /* 0x000fea0003800000 */
[----:B------:R1:W5:Y:S02]  /*28b0*/  LDG.E.LTC128B.U16 R3, desc[UR50][R6.64+0x2] ;  /* 0x0000023206037981 */ /* 0x000364000c1e1520 */
.L_x_34:
[----:B------:R-:W-:Y:S05]  /*28c0*/  BSYNC B1 ;  /* 0x0000000000017941 */ /* 0x000fea0003800000 */
.L_x_33:
[----:B0----5:R-:W-:Y:S01]  /*28d0*/  IMAD.U32 R21, R3, 0x10000, RZ ;  /* 0x0001000003157824 */ /* 0x021fe200078e00ff */
[----:B------:R-:W-:Y:S01]  /*28e0*/  ISETP.GT.AND P2, PT, R2, 0x8, P2 ;  /* 0x000000080200780c */ /* 0x000fe20001744270 */
[----:B------:R-:W-:-:S04]  /*28f0*/  IMAD.WIDE.U32 R164, R160, R170, R164 ;  /* 0x000000aaa0a47225 */ /* 0x000fc800078e00a4 */
[----:B------:R-:W-:Y:S01]  /*2900*/  FMUL R18, R21, R22 ;  /* 0x0000001615127220 */ /* 0x000fe20000400000 */
[----:B------:R-:W-:Y:S01]  /*2910*/  IMAD.IADD R169, R169, 0x1, R165 ;  /* 0x00000001a9a97824 */ /* 0x000fe200078e02a5 */
[----:B------:R-:W-:Y:S02]  /*2920*/  IADD3 R21, P1, R162, R164, RZ ;  /* 0x000000a4a2157210 */ /* 0x000fe40007f3e0ff */
[----:B------:R-:W-:-:S03]  /*2930*/  FFMA R18, R25, R23, R18 ;  /* 0x0000001719127223 */ /* 0x000fc60000000012 */
[----:B------:R-:W-:Y:S01]  /*2940*/  IMAD.X R162, R169, 0x1, R163, P1 ;  /* 0x00000001a9a27824 */ /* 0x000fe200008e06a3 */
[C---:B------:R-:W-:Y:S02]  /*2950*/  LEA R24, P1, R21.reuse, R8, 0x1 ;  /* 0x0000000815187211 */ /* 0x040fe400078208ff */
[----:B------:R-:W-:Y:S02]  /*2960*/  F2FP.BF16.F32.PACK_AB R18, RZ, R18 ;  /* 0x00000012ff12723e */ /* 0x000fe400000010ff */
[----:B------:R-:W-:Y:S02]  /*2970*/  LEA.HI.X R25, R21, R9, R162, 0x1, P1 ;  /* 0x0000000915197211 */ /* 0x000fe400008f0ca2 */
[----:B------:R-:W-:Y:S02]  /*2980*/  PRMT R21, R18, 0x7610, R21 ;  /* 0x0000761012157816 */ /* 0x000fe40000000015 */
[----:B------:R-:W-:-:S03]  /*2990*/  PRMT R18, R3, 0x7610, R18 ;  /* 0x0000761003127816 */ /* 0x000fc60000000012 */
[----:B------:R0:W-:Y:S04]  /*29a0*/  @P3 STG.E.U16 desc[UR50][R4.64+0x2], R21 ;  /* 0x0000021504003986 */ /* 0x0001e8000c101532 */
[----:B------:R-:W2:Y:S01]  /*29b0*/  @P2 LDG.E.LTC128B.U16 R18, desc[UR50][R24.64] ;  /* 0x0000003218122981 */ /* 0x000ea2000c1e1520 */
[----:B------:R-:W-:Y:S01]  /*29c0*/  IADD3 R12, P1, P3, R12, R164, R14 ;  /* 0x000000a40c0c7210 */ /* 0x000fe20007b3e00e */
[----:B------:R-:W-:Y:S01]  /*29d0*/  BSSY B1, `(.L_x_35) ;  /* 0x0000011000017945 */ /* 0x000fe20003800000 */
[C---:B------:R-:W-:Y:S02]  /*29e0*/  SHF.L.U64.HI R11, R10.reuse, 0x4, R11 ;  /* 0x000000040a0b7819 */ /* 0x040fe4000001020b */
[----:B------:R-:W-:Y:S02]  /*29f0*/  IADD3.X R13, R13, R169, R15, P1, P3 ;  /* 0x000000a90d0d7210 */ /* 0x000fe40000fe640f */
[----:B------:R-:W-:-:S02]  /*2a00*/  LEA R10, P1, R10, R4, 0x4 ;  /* 0x000000040a0a7211 */ /* 0x000fc400078220ff */
[----:B------:R-:W-:Y:S01]  /*2a10*/  ISETP.GT.AND P0, PT, R2, 0x8, P0 ;  /* 0x000000080200780c */ /* 0x000fe20000704270 */
[----:B0-----:R-:W-:-:S04]  /*2a20*/  IMAD.WIDE.U32 R20, R19, R20, R12 ;  /* 0x0000001413147225 */ /* 0x001fc800078e000c */
[----:B------:R-:W-:Y:S01]  /*2a30*/  IMAD.X R11, R11, 0x1, R5, P1 ;  /* 0x000000010b0b7824 */ /* 0x000fe200008e0605 */
[----:B------:R-:W-:Y:S01]  /*2a40*/  LEA R8, P3, R20, R8, 0x1 ;  /* 0x0000000814087211 */ /* 0x000fe200078608ff */
[----:B------:R-:W-:-:S05]  /*2a50*/  IMAD.IADD R12, R167, 0x1, R21 ;  /* 0x00000001a70c7824 */ /* 0x000fca00078e0215 */
[----:B------:R-:W-:Y:S01]  /*2a60*/  LEA.HI.X R9, R20, R9, R12, 0x1, P3 ;  /* 0x0000000914097211 */ /* 0x000fe200018f0c0c */
[----:B--2---:R-:W-:-:S04]  /*2a70*/  IMAD.U32 R3, R18, 0x10000, RZ ;  /* 0x0001000012037824 */ /* 0x004fc800078e00ff */
[----:B------:R-:W-:-:S04]  /*2a80*/  FMUL R3, R3, R22 ;  /* 0x0000001603037220 */ /* 0x000fc80000400000 */
[----:B------:R-:W-:-:S05]  /*2a90*/  FFMA R3, R26, R23, R3 ;  /* 0x000000171a037223 */ /* 0x000fca0000000003 */
[----:B------:R-:W-:-:S05]  /*2aa0*/  F2FP.BF16.F32.PACK_AB R3, RZ, R3 ;  /* 0x00000003ff03723e */ /* 0x000fca00000010ff */
[----:B------:R0:W-:Y:S01]  /*2ab0*/  @P2 STG.E.U16 desc[UR50][R10.64], R3 ;  /* 0x000000030a002986 */ /* 0x0001e2000c101532 */
[----:B------:R-:W-:Y:S05]  /*2ac0*/  @!P0 BRA `(.L_x_36) ;  /* 0x0000000000048947 */ /* 0x000fea0003800000 */
[----:B------:R2:W5:Y:S02]  /*2ad0*/  LDG.E.LTC128B.U16 R18, desc[UR50][R8.64+0x2] ;  /* 0x0000023208127981 */ /* 0x000564000c1e1520 */
.L_x_36:
[----:B------:R-:W-:Y:S05]  /*2ae0*/  BSYNC B1 ;  /* 0x0000000000017941 */ /* 0x000fea0003800000 */
.L_x_35:
[----:B0----5:R-:W-:Y:S01]  /*2af0*/  IMAD.U32 R3, R18, 0x10000, RZ ;  /* 0x0001000012037824 */ /* 0x021fe200078e00ff */
[----:B------:R-:W-:Y:S01]  /*2b00*/  ISETP.GT.AND P1, PT, R0, 0x8, PT ;  /* 0x000000080000780c */ /* 0x000fe20003f24270 */
[----:B------:R-:W-:Y:S02]  /*2b10*/  BSSY B1, `(.L_x_37) ;  /* 0x0000008000017945 */ /* 0x000fe40003800000 */
[----:B------:R-:W-:Y:S01]  /*2b20*/  FMUL R12, R3, R22 ;  /* 0x00000016030c7220 */ /* 0x000fe20000400000 */
[----:B------:R-:W-:-:S03]  /*2b30*/  ISETP.GT.AND P2, PT, R2, RZ, P1 ;  /* 0x000000ff0200720c */ /* 0x000fc60000f44270 */
[----:B------:R-:W-:-:S05]  /*2b40*/  FFMA R12, R27, R23, R12 ;  /* 0x000000171b0c7223 */ /* 0x000fca000000000c */
[----:B------:R-:W-:-:S05]  /*2b50*/  F2FP.BF16.F32.PACK_AB R12, RZ, R12 ;  /* 0x0000000cff0c723e */ /* 0x000fca00000010ff */
[----:B------:R0:W-:Y:S01]  /*2b60*/  @P0 STG.E.U16 desc[UR50][R10.64+0x2], R12 ;  /* 0x0000020c0a000986 */ /* 0x0001e2000c101532 */
[----:B------:R-:W-:Y:S05]  /*2b70*/  @!P2 BRA `(.L_x_38) ;  /* 0x000000000004a947 */ /* 0x000fea0003800000 */
[----:B------:R3:W5:Y:S02]  /*2b80*/  LDG.E.LTC128B.U16 R18, desc[UR50][R6.64+0x10] ;  /* 0x0000103206127981 */ /* 0x000764000c1e1520 */
.L_x_38:
[----:B------:R-:W-:Y:S05]  /*2b90*/  BSYNC B1 ;  /* 0x0000000000017941 */ /* 0x000fea0003800000 */
.L_x_37:
[----:B-----5:R-:W-:Y:S01]  /*2ba0*/  IMAD.U32 R3, R18, 0x10000, RZ ;  /* 0x0001000012037824 */ /* 0x020fe200078e00ff */
        /* <DEDUP_REMOVED lines=9> */
.L_x_40:
[----:B------:R-:W-:Y:S05]  /*2c40*/  BSYNC B1 ;  /* 0x0000000000017941 */ /* 0x000fea0003800000 */
.L_x_39:
[----:B----45:R-:W-:Y:S01]  /*2c50*/  IMAD.U32 R3, R18, 0x10000, RZ ;  /* 0x0001000012037824 */ /* 0x030fe200078e00ff */
[----:B------:R-:W-:Y:S01]  /*2c60*/  ISETP.GT.AND P1, PT, R2, 0x8, P1 ;  /* 0x000000080200780c */ /* 0x000fe20000f24270 */
[----:B------:R-:W-:Y:S02]  /*2c70*/  BSSY B1, `(.L_x_41) ;  /* 0x0000007000017945 */ /* 0x000fe40003800000 */
[----:B0-----:R-:W-:-:S04]  /*2c80*/  FMUL R12, R3, R22 ;  /* 0x00000016030c7220 */ /* 0x001fc80000400000 */
[----:B------:R-:W-:-:S05]  /*2c90*/  FFMA R12, R29, R23, R12 ;  /* 0x000000171d0c7223 */ /* 0x000fca000000000c */
[----:B------:R-:W-:-:S05]  /*2ca0*/  F2FP.BF16.F32.PACK_AB R12, RZ, R12 ;  /* 0x0000000cff0c723e */ /* 0x000fca00000010ff */
[----:B------:R0:W-:Y:S01]  /*2cb0*/  @P3 STG.E.U16 desc[UR50][R4.64+0x12], R12 ;  /* 0x0000120c04003986 */ /* 0x0001e2000c101532 */
[----:B------:R-:W-:Y:S05]  /*2cc0*/  @!P1 BRA `(.L_x_42) ;  /* 0x0000000000049947 */ /* 0x000fea0003800000 */
[----:B------:R4:W5:Y:S02]  /*2cd0*/  LDG.E.LTC128B.U16 R18, desc[UR50][R8.64+0x10] ;  /* 0x0000103208127981 */ /* 0x000964000c1e1520 */
.L_x_42:
[----:B------:R-:W-:Y:S05]  /*2ce0*/  BSYNC B1 ;  /* 0x0000000000017941 */ /* 0x000fea0003800000 */
.L_x_41:
[----:B-----5:R-:W-:Y:S01]  /*2cf0*/  IMAD.U32 R3, R18, 0x10000, RZ ;  /* 0x0001000012037824 */ /* 0x020fe200078e00ff */
[----:B------:R-:W-:Y:S01]  /*2d00*/  ISETP.GT.AND P0, PT, R2, 0x8, P0 ;  /* 0x000000080200780c */ /* 0x000fe20000704270 */
[----:B------:R-:W-:Y:S02]  /*2d10*/  BSSY B1, `(.L_x_43) ;  /* 0x0000007000017945 */ /* 0x000fe40003800000 */
[----:B------:R-:W-:-:S04]  /*2d20*/  FMUL R3, R3, R22 ;  /* 0x0000001603037220 */ /* 0x000fc80000400000 */
[----:B------:R-:W-:-:S05]  /*2d30*/  FFMA R3, R30, R23, R3 ;  /* 0x000000171e037223 */ /* 0x000fca0000000003 */
[----:B------:R-:W-:-:S05]  /*2d40*/  F2FP.BF16.F32.PACK_AB R3, RZ, R3 ;  /* 0x00000003ff03723e */ /* 0x000fca00000010ff */
[----:B------:R0:W-:Y:S01]  /*2d50*/  @P1 STG.E.U16 desc[UR50][R10.64+0x10], R3 ;  /* 0x000010030a001986 */ /* 0x0001e2000c101532 */
[----:B------:R-:W-:Y:S05]  /*2d60*/  @!P0 BRA `(.L_x_44) ;  /* 0x0000000000048947 */ /* 0x000fea0003800000 */
[----:B------:R0:W5:Y:S02]  /*2d70*/  LDG.E.LTC128B.U16 R18, desc[UR50][R8.64+0x12] ;  /* 0x0000123208127981 */ /* 0x000164000c1e1520 */
.L_x_44:
[----:B------:R-:W-:Y:S05]  /*2d80*/  BSYNC B1 ;  /* 0x0000000000017941 */ /* 0x000fea0003800000 */
.L_x_43:
        /* <DEDUP_REMOVED lines=10> */
.L_x_46:
[----:B------:R-:W-:Y:S05]  /*2e30*/  BSYNC B1 ;  /* 0x0000000000017941 */ /* 0x000fea0003800000 */
.L_x_45:
        /* <DEDUP_REMOVED lines=10> */
.L_x_48:
[----:B------:R-:W-:Y:S05]  /*2ee0*/  BSYNC B1 ;  /* 0x0000000000017941 */ /* 0x000fea0003800000 */
.L_x_47:
[----:B0----5:R-:W-:Y:S01]  /*2ef0*/  IMAD.U32 R3, R18, 0x10000, RZ ;  /* 0x0001000012037824 */ /* 0x021fe200078e00ff */
        /* <DEDUP_REMOVED lines=8> */
.L_x_50:
[----:B------:R-:W-:Y:S05]  /*2f80*/  BSYNC B1 ;  /* 0x0000000000017941 */ /* 0x000fea0003800000 */
.L_x_49:
        /* <DEDUP_REMOVED lines=9> */
.L_x_52:
[----:B------:R-:W-:Y:S05]  /*3020*/  BSYNC B1 ;  /* 0x0000000000017941 */ /* 0x000fea0003800000 */
.L_x_51:
        /* <DEDUP_REMOVED lines=10> */
.L_x_54:
[----:B------:R-:W-:Y:S05]  /*30d0*/  BSYNC B1 ;  /* 0x0000000000017941 */ /* 0x000fea0003800000 */
.L_x_53:
        /* <DEDUP_REMOVED lines=10> */
.L_x_56:
[----:B------:R-:W-:Y:S05]  /*3180*/  BSYNC B1 ;  /* 0x0000000000017941 */ /* 0x000fea0003800000 */
.L_x_55:
        /* <DEDUP_REMOVED lines=9> */
.L_x_58:
[----:B------:R-:W-:Y:S05]  /*3220*/  BSYNC B1 ;  /* 0x0000000000017941 */ /* 0x000fea0003800000 */
.L_x_57:
        /* <DEDUP_REMOVED lines=9> */
.L_x_60:
[----:B------:R-:W-:Y:S05]  /*32c0*/  BSYNC B1 ;  /* 0x0000000000017941 */ /* 0x000fea0003800000 */
.L_x_59:
        /* <DEDUP_REMOVED lines=10> */
.L_x_62:
[----:B------:R-:W-:Y:S05]  /*3370*/  BSYNC B1 ;  /* 0x0000000000017941 */ /* 0x000fea0003800000 */
.L_x_61:
        /* <DEDUP_REMOVED lines=10> */
.L_x_64:
[----:B------:R-:W-:Y:S05]  /*3420*/  BSYNC B1 ;  /* 0x0000000000017941 */ /* 0x000fea0003800000 */
.L_x_63:
        /* <DEDUP_REMOVED lines=9> */
.L_x_66:
[----:B------:R-:W-:Y:S05]  /*34c0*/  BSYNC B1 ;  /* 0x0000000000017941 */ /* 0x000fea0003800000 */
.L_x_65:
        /* <DEDUP_REMOVED lines=9> */
.L_x_68:
[----:B------:R-:W-:Y:S05]  /*3560*/  BSYNC B1 ;  /* 0x0000000000017941 */ /* 0x000fea0003800000 */
.L_x_67:
        /* <DEDUP_REMOVED lines=10> */
.L_x_70:
[----:B------:R-:W-:Y:S05]  /*3610*/  BSYNC B1 ;  /* 0x0000000000017941 */ /* 0x000fea0003800000 */
.L_x_69:
        /* <DEDUP_REMOVED lines=10> */
.L_x_72:
[----:B------:R-:W-:Y:S05]  /*36c0*/  BSYNC B1 ;  /* 0x0000000000017941 */ /* 0x000fea0003800000 */
.L_x_71:
        /* <DEDUP_REMOVED lines=9> */
.L_x_74:
[----:B------:R-:W-:Y:S05]  /*3760*/  BSYNC B1 ;  /* 0x0000000000017941 */ /* 0x000fea0003800000 */
.L_x_73:
        /* <DEDUP_REMOVED lines=9> */
.L_x_76:
[----:B------:R-:W-:Y:S05]  /*3800*/  BSYNC B1 ;  /* 0x0000000000017941 */ /* 0x000fea0003800000 */
.L_x_75:
        /* <DEDUP_REMOVED lines=10> */
.L_x_78:
[----:B------:R-:W-:Y:S05]  /*38b0*/  BSYNC B1 ;  /* 0x0000000000017941 */ /* 0x000fea0003800000 */
.L_x_77:
        /* <DEDUP_REMOVED lines=10> */
.L_x_80:
[----:B------:R-:W-:Y:S05]  /*3960*/  BSYNC B1 ;  /* 0x0000000000017941 */ /* 0x000fea0003800000 */
.L_x_79:
        /* <DEDUP_REMOVED lines=9> */
.L_x_82:
[----:B------:R-:W-:Y:S05]  /*3a00*/  BSYNC B1 ;  /* 0x0000000000017941 */ /* 0x000fea0003800000 */
.L_x_81:
        /* <DEDUP_REMOVED lines=9> */
.L_x_84:
[----:B------:R-:W-:Y:S05]  /*3aa0*/  BSYNC B1 ;  /* 0x0000000000017941 */ /* 0x000fea0003800000 */
.L_x_83:
        /* <DEDUP_REMOVED lines=10> */
.L_x_86:
[----:B------:R-:W-:Y:S05]  /*3b50*/  BSYNC B1 ;  /* 0x0000000000017941 */ /* 0x000fea0003800000 */
.L_x_85:
        /* <DEDUP_REMOVED lines=10> */
.L_x_88:
[----:B------:R-:W-:Y:S05]  /*3c00*/  BSYNC B1 ;  /* 0x0000000000017941 */ /* 0x000fea0003800000 */
.L_x_87:
        /* <DEDUP_REMOVED lines=9> */
.L_x_90:
[----:B------:R-:W-:Y:S05]  /*3ca0*/  BSYNC B1 ;  /* 0x0000000000017941 */ /* 0x000fea0003800000 */
.L_x_89:
        /* <DEDUP_REMOVED lines=9> */
.L_x_92:
[----:B------:R-:W-:Y:S05]  /*3d40*/  BSYNC B1 ;  /* 0x0000000000017941 */ /* 0x000fea0003800000 */
.L_x_91:
        /* <DEDUP_REMOVED lines=10> */
.L_x_94:
[----:B------:R-:W-:Y:S05]  /*3df0*/  BSYNC B1 ;  /* 0x0000000000017941 */ /* 0x000fea0003800000 */
.L_x_93:
        /* <DEDUP_REMOVED lines=10> */
.L_x_96:
[----:B------:R-:W-:Y:S05]  /*3ea0*/  BSYNC B1 ;  /* 0x0000000000017941 */ /* 0x000fea0003800000 */
.L_x_95:
        /* <DEDUP_REMOVED lines=9> */
.L_x_98:
[----:B------:R-:W-:Y:S05]  /*3f40*/  BSYNC B1 ;  /* 0x0000000000017941 */ /* 0x000fea0003800000 */
.L_x_97:
        /* <DEDUP_REMOVED lines=9> */
.L_x_100:
[----:B------:R-:W-:Y:S05]  /*3fe0*/  BSYNC B1 ;  /* 0x0000000000017941 */ /* 0x000fea0003800000 */
.L_x_99:
        /* <DEDUP_REMOVED lines=10> */
.L_x_102:
[----:B------:R-:W-:Y:S05]  /*4090*/  BSYNC B1 ;  /* 0x0000000000017941 */ /* 0x000fea0003800000 */
.L_x_101:
        /* <DEDUP_REMOVED lines=10> */
.L_x_104:
[----:B------:R-:W-:Y:S05]  /*4140*/  BSYNC B1 ;  /* 0x0000000000017941 */ /* 0x000fea0003800000 */
.L_x_103:
        /* <DEDUP_REMOVED lines=9> */
.L_x_106:
[----:B------:R-:W-:Y:S05]  /*41e0*/  BSYNC B1 ;  /* 0x0000000000017941 */ /* 0x000fea0003800000 */
.L_x_105:
        /* <DEDUP_REMOVED lines=9> */
.L_x_108:
[----:B------:R-:W-:Y:S05]  /*4280*/  BSYNC B1 ;  /* 0x0000000000017941 */ /* 0x000fea0003800000 */
.L_x_107:
        /* <DEDUP_REMOVED lines=10> */
.L_x_110:
[----:B------:R-:W-:Y:S05]  /*4330*/  BSYNC B1 ;  /* 0x0000000000017941 */ /* 0x000fea0003800000 */
.L_x_109:
        /* <DEDUP_REMOVED lines=10> */
.L_x_112:
[----:B------:R-:W-:Y:S05]  /*43e0*/  BSYNC B1 ;  /* 0x0000000000017941 */ /* 0x000fea0003800000 */
.L_x_111:
        /* <DEDUP_REMOVED lines=9> */
.L_x_114:
[----:B------:R-:W-:Y:S05]  /*4480*/  BSYNC B1 ;  /* 0x0000000000017941 */ /* 0x000fea0003800000 */
.L_x_113:
        /* <DEDUP_REMOVED lines=9> */
.L_x_116:
[----:B------:R-:W-:Y:S05]  /*4520*/  BSYNC B1 ;  /* 0x0000000000017941 */ /* 0x000fea0003800000 */
.L_x_115:
        /* <DEDUP_REMOVED lines=10> */
.L_x_118:
[----:B------:R-:W-:Y:S05]  /*45d0*/  BSYNC B1 ;  /* 0x0000000000017941 */ /* 0x000fea0003800000 */
.L_x_117:
        /* <DEDUP_REMOVED lines=10> */
.L_x_120:
[----:B------:R-:W-:Y:S05]  /*4680*/  BSYNC B1 ;  /* 0x0000000000017941 */ /* 0x000fea0003800000 */
.L_x_119:
        /* <DEDUP_REMOVED lines=9> */
.L_x_122:
[----:B------:R-:W-:Y:S05]  /*4720*/  BSYNC B1 ;  /* 0x0000000000017941 */ /* 0x000fea0003800000 */
.L_x_121:
        /* <DEDUP_REMOVED lines=9> */
.L_x_124:
[----:B------:R-:W-:Y:S05]  /*47c0*/  BSYNC B1 ;  /* 0x0000000000017941 */ /* 0x000fea0003800000 */
.L_x_123:
        /* <DEDUP_REMOVED lines=10> */
.L_x_126:
[----:B------:R-:W-:Y:S05]  /*4870*/  BSYNC B1 ;  /* 0x0000000000017941 */ /* 0x000fea0003800000 */
.L_x_125:
        /* <DEDUP_REMOVED lines=10> */
.L_x_128:
[----:B------:R-:W-:Y:S05]  /*4920*/  BSYNC B1 ;  /* 0x0000000000017941 */ /* 0x000fea0003800000 */
.L_x_127:
        /* <DEDUP_REMOVED lines=9> */
.L_x_130:
[----:B------:R-:W-:Y:S05]  /*49c0*/  BSYNC B1 ;  /* 0x0000000000017941 */ /* 0x000fea0003800000 */
.L_x_129:
        /* <DEDUP_REMOVED lines=9> */
.L_x_132:
[----:B------:R-:W-:Y:S05]  /*4a60*/  BSYNC B1 ;  /* 0x0000000000017941 */ /* 0x000fea0003800000 */
.L_x_131:
        /* <DEDUP_REMOVED lines=10> */
.L_x_134:
[----:B------:R-:W-:Y:S05]  /*4b10*/  BSYNC B1 ;  /* 0x0000000000017941 */ /* 0x000fea0003800000 */
.L_x_133:
        /* <DEDUP_REMOVED lines=10> */
.L_x_136:
[----:B------:R-:W-:Y:S05]  /*4bc0*/  BSYNC B1 ;  /* 0x0000000000017941 */ /* 0x000fea0003800000 */
.L_x_135:
        /* <DEDUP_REMOVED lines=9> */
.L_x_138:
[----:B------:R-:W-:Y:S05]  /*4c60*/  BSYNC B1 ;  /* 0x0000000000017941 */ /* 0x000fea0003800000 */
.L_x_137:
        /* <DEDUP_REMOVED lines=9> */
.L_x_140:
[----:B------:R-:W-:Y:S05]  /*4d00*/  BSYNC B1 ;  /* 0x0000000000017941 */ /* 0x000fea0003800000 */
.L_x_139:
        /* <DEDUP_REMOVED lines=10> */
.L_x_142:
[----:B------:R-:W-:Y:S05]  /*4db0*/  BSYNC B1 ;  /* 0x0000000000017941 */ /* 0x000fea0003800000 */
.L_x_141:
        /* <DEDUP_REMOVED lines=10> */
.L_x_144:
[----:B------:R-:W-:Y:S05]  /*4e60*/  BSYNC B1 ;  /* 0x0000000000017941 */ /* 0x000fea0003800000 */
.L_x_143:
        /* <DEDUP_REMOVED lines=9> */
.L_x_146:
[----:B------:R-:W-:Y:S05]  /*4f00*/  BSYNC B1 ;  /* 0x0000000000017941 */ /* 0x000fea0003800000 */
.L_x_145:
        /* <DEDUP_REMOVED lines=9> */
.L_x_148:
[----:B------:R-:W-:Y:S05]  /*4fa0*/  BSYNC B1 ;  /* 0x0000000000017941 */ /* 0x000fea0003800000 */
.L_x_147:
        /* <DEDUP_REMOVED lines=10> */
.L_x_150:
[----:B------:R-:W-:Y:S05]  /*5050*/  BSYNC B1 ;  /* 0x0000000000017941 */ /* 0x000fea0003800000 */
.L_x_149:
        /* <DEDUP_REMOVED lines=10> */
.L_x_152:
[----:B------:R-:W-:Y:S05]  /*5100*/  BSYNC B1 ;  /* 0x0000000000017941 */ /* 0x000fea0003800000 */
.L_x_151:
        /* <DEDUP_REMOVED lines=9> */
.L_x_154:
[----:B------:R-:W-:Y:S05]  /*51a0*/  BSYNC B1 ;  /* 0x0000000000017941 */ /* 0x000fea0003800000 */
.L_x_153:
        /* <DEDUP_REMOVED lines=9> */
.L_x_156:
[----:B------:R-:W-:Y:S05]  /*5240*/  BSYNC B1 ;  /* 0x0000000000017941 */ /* 0x000fea0003800000 */
.L_x_155:
        /* <DEDUP_REMOVED lines=10> */
.L_x_158:
[----:B------:R-:W-:Y:S05]  /*52f0*/  BSYNC B1 ;  /* 0x0000000000017941 */ /* 0x000fea0003800000 */
.L_x_157:
        /* <DEDUP_REMOVED lines=10> */
.L_x_160:
[----:B------:R-:W-:Y:S05]  /*53a0*/  BSYNC B1 ;  /* 0x0000000000017941 */ /* 0x000fea0003800000 */
.L_x_159:
        /* <DEDUP_REMOVED lines=9> */
.L_x_162:
[----:B------:R-:W-:Y:S05]  /*5440*/  BSYNC B1 ;  /* 0x0000000000017941 */ /* 0x000fea0003800000 */
.L_x_161:
        /* <DEDUP_REMOVED lines=9> */
.L_x_164:
[----:B------:R-:W-:Y:S05]  /*54e0*/  BSYNC B1 ;  /* 0x0000000000017941 */ /* 0x000fea0003800000 */
.L_x_163:
        /* <DEDUP_REMOVED lines=10> */
.L_x_166:
[----:B------:R-:W-:Y:S05]  /*5590*/  BSYNC B1 ;  /* 0x0000000000017941 */ /* 0x000fea0003800000 */
.L_x_165:
        /* <DEDUP_REMOVED lines=10> */
.L_x_168:
[----:B------:R-:W-:Y:S05]  /*5640*/  BSYNC B1 ;  /* 0x0000000000017941 */ /* 0x000fea0003800000 */
.L_x_167:
        /* <DEDUP_REMOVED lines=9> */
.L_x_170:
[----:B------:R-:W-:Y:S05]  /*56e0*/  BSYNC B1 ;  /* 0x0000000000017941 */ /* 0x000fea0003800000 */
.L_x_169:
        /* <DEDUP_REMOVED lines=9> */
.L_x_172:
[----:B------:R-:W-:Y:S05]  /*5780*/  BSYNC B1 ;  /* 0x0000000000017941 */ /* 0x000fea0003800000 */
.L_x_171:
        /* <DEDUP_REMOVED lines=10> */
.L_x_174:
[----:B------:R-:W-:Y:S05]  /*5830*/  BSYNC B1 ;  /* 0x0000000000017941 */ /* 0x000fea0003800000 */
.L_x_173:
        /* <DEDUP_REMOVED lines=10> */
.L_x_176:
[----:B------:R-:W-:Y:S05]  /*58e0*/  BSYNC B1 ;  /* 0x0000000000017941 */ /* 0x000fea0003800000 */
.L_x_175:
        /* <DEDUP_REMOVED lines=9> */
.L_x_178:
[----:B------:R-:W-:Y:S05]  /*5980*/  BSYNC B1 ;  /* 0x0000000000017941 */ /* 0x000fea0003800000 */
.L_x_177:
        /* <DEDUP_REMOVED lines=9> */
.L_x_180:
[----:B------:R-:W-:Y:S05]  /*5a20*/  BSYNC B1 ;  /* 0x0000000000017941 */ /* 0x000fea0003800000 */
.L_x_179:
        /* <DEDUP_REMOVED lines=10> */
.L_x_182:
[----:B------:R-:W-:Y:S05]  /*5ad0*/  BSYNC B1 ;  /* 0x0000000000017941 */ /* 0x000fea0003800000 */
.L_x_181:
        /* <DEDUP_REMOVED lines=10> */
.L_x_184:
[----:B------:R-:W-:Y:S05]  /*5b80*/  BSYNC B1 ;  /* 0x0000000000017941 */ /* 0x000fea0003800000 */
.L_x_183:
        /* <DEDUP_REMOVED lines=9> */
.L_x_186:
[----:B------:R-:W-:Y:S05]  /*5c20*/  BSYNC B1 ;  /* 0x0000000000017941 */ /* 0x000fea0003800000 */
.L_x_185:
        /* <DEDUP_REMOVED lines=9> */
.L_x_188:
[----:B------:R-:W-:Y:S05]  /*5cc0*/  BSYNC B1 ;  /* 0x0000000000017941 */ /* 0x000fea0003800000 */
.L_x_187:
        /* <DEDUP_REMOVED lines=10> */
.L_x_190:
[----:B------:R-:W-:Y:S05]  /*5d70*/  BSYNC B1 ;  /* 0x0000000000017941 */ /* 0x000fea0003800000 */
.L_x_189:
        /* <DEDUP_REMOVED lines=10> */
.L_x_192:
[----:B------:R-:W-:Y:S05]  /*5e20*/  BSYNC B1 ;  /* 0x0000000000017941 */ /* 0x000fea0003800000 */
.L_x_191:
        /* <DEDUP_REMOVED lines=9> */
.L_x_194:
[----:B------:R-:W-:Y:S05]  /*5ec0*/  BSYNC B1 ;  /* 0x0000000000017941 */ /* 0x000fea0003800000 */
.L_x_193:
        /* <DEDUP_REMOVED lines=9> */
.L_x_196:
[----:B------:R-:W-:Y:S05]  /*5f60*/  BSYNC B1 ;  /* 0x0000000000017941 */ /* 0x000fea0003800000 */
.L_x_195:
        /* <DEDUP_REMOVED lines=10> */
.L_x_198:
[----:B------:R-:W-:Y:S05]  /*6010*/  BSYNC B1 ;  /* 0x0000000000017941 */ /* 0x000fea0003800000 */
.L_x_197:
        /* <DEDUP_REMOVED lines=10> */
.L_x_200:
[----:B------:R-:W-:Y:S05]  /*60c0*/  BSYNC B1 ;  /* 0x0000000000017941 */ /* 0x000fea0003800000 */
.L_x_199:
        /* <DEDUP_REMOVED lines=9> */
.L_x_202:
[----:B------:R-:W-:Y:S05]  /*6160*/  BSYNC B1 ;  /* 0x0000000000017941 */ /* 0x000fea0003800000 */
.L_x_201:
        /* <DEDUP_REMOVED lines=9> */
.L_x_204:
[----:B------:R-:W-:Y:S05]  /*6200*/  BSYNC B1 ;  /* 0x0000000000017941 */ /* 0x000fea0003800000 */
.L_x_203:
        /* <DEDUP_REMOVED lines=10> */
.L_x_206:
[----:B------:R-:W-:Y:S05]  /*62b0*/  BSYNC B1 ;  /* 0x0000000000017941 */ /* 0x000fea0003800000 */
.L_x_205:
        /* <DEDUP_REMOVED lines=10> */
.L_x_208:
[----:B------:R-:W-:Y:S05]  /*6360*/  BSYNC B1 ;  /* 0x0000000000017941 */ /* 0x000fea0003800000 */
.L_x_207:
        /* <DEDUP_REMOVED lines=9> */
.L_x_210:
[----:B------:R-:W-:Y:S05]  /*6400*/  BSYNC B1 ;  /* 0x0000000000017941 */ /* 0x000fea0003800000 */
.L_x_209:
        /* <DEDUP_REMOVED lines=9> */
.L_x_212:
[----:B------:R-:W-:Y:S05]  /*64a0*/  BSYNC B1 ;  /* 0x0000000000017941 */ /* 0x000fea0003800000 */
.L_x_211:
        /* <DEDUP_REMOVED lines=10> */
.L_x_214:
[----:B------:R-:W-:Y:S05]  /*6550*/  BSYNC B1 ;  /* 0x0000000000017941 */ /* 0x000fea0003800000 */
.L_x_213:
        /* <DEDUP_REMOVED lines=10> */
.L_x_216:
[----:B------:R-:W-:Y:S05]  /*6600*/  BSYNC B1 ;  /* 0x0000000000017941 */ /* 0x000fea0003800000 */
.L_x_215:
        /* <DEDUP_REMOVED lines=9> */
.L_x_218:
[----:B------:R-:W-:Y:S05]  /*66a0*/  BSYNC B1 ;  /* 0x0000000000017941 */ /* 0x000fea0003800000 */
.L_x_217:
        /* <DEDUP_REMOVED lines=9> */
.L_x_220:
[----:B------:R-:W-:Y:S05]  /*6740*/  BSYNC B1 ;  /* 0x0000000000017941 */ /* 0x000fea0003800000 */
.L_x_219:
        /* <DEDUP_REMOVED lines=10> */
.L_x_222:
[----:B------:R-:W-:Y:S05]  /*67f0*/  BSYNC B1 ;  /* 0x0000000000017941 */ /* 0x000fea0003800000 */
.L_x_221:
        /* <DEDUP_REMOVED lines=10> */
.L_x_224:
[----:B------:R-:W-:Y:S05]  /*68a0*/  BSYNC B1 ;  /* 0x0000000000017941 */ /* 0x000fea0003800000 */
.L_x_223:
        /* <DEDUP_REMOVED lines=9> */
.L_x_226:
[----:B------:R-:W-:Y:S05]  /*6940*/  BSYNC B1 ;  /* 0x0000000000017941 */ /* 0x000fea0003800000 */
.L_x_225:
        /* <DEDUP_REMOVED lines=9> */
.L_x_228:
[----:B------:R-:W-:Y:S05]  /*69e0*/  BSYNC B1 ;  /* 0x0000000000017941 */ /* 0x000fea0003800000 */
.L_x_227:
        /* <DEDUP_REMOVED lines=10> */
.L_x_230:
[----:B------:R-:W-:Y:S05]  /*6a90*/  BSYNC B1 ;  /* 0x0000000000017941 */ /* 0x000fea0003800000 */
.L_x_229:
        /* <DEDUP_REMOVED lines=10> */
.L_x_232:
[----:B------:R-:W-:Y:S05]  /*6b40*/  BSYNC B1 ;  /* 0x0000000000017941 */ /* 0x000fea0003800000 */
.L_x_231:
        /* <DEDUP_REMOVED lines=9> */
.L_x_234:
[----:B------:R-:W-:Y:S05]  /*6be0*/  BSYNC B1 ;  /* 0x0000000000017941 */ /* 0x000fea0003800000 */
.L_x_233:
        /* <DEDUP_REMOVED lines=9> */
.L_x_236:
[----:B------:R-:W-:Y:S05]  /*6c80*/  BSYNC B1 ;  /* 0x0000000000017941 */ /* 0x000fea0003800000 */
.L_x_235:
        /* <DEDUP_REMOVED lines=10> */
.L_x_238:
[----:B------:R-:W-:Y:S05]  /*6d30*/  BSYNC B1 ;  /* 0x0000000000017941 */ /* 0x000fea0003800000 */
.L_x_237:
        /* <DEDUP_REMOVED lines=10> */
.L_x_240:
[----:B------:R-:W-:Y:S05]  /*6de0*/  BSYNC B1 ;  /* 0x0000000000017941 */ /* 0x000fea0003800000 */
.L_x_239:
        /* <DEDUP_REMOVED lines=9> */
.L_x_242:
[----:B------:R-:W-:Y:S05]  /*6e80*/  BSYNC B1 ;  /* 0x0000000000017941 */ /* 0x000fea0003800000 */
.L_x_241:
        /* <DEDUP_REMOVED lines=9> */
.L_x_244:
[----:B------:R-:W-:Y:S05]  /*6f20*/  BSYNC B1 ;  /* 0x0000000000017941 */ /* 0x000fea0003800000 */
.L_x_243:
        /* <DEDUP_REMOVED lines=10> */
.L_x_246:
[----:B------:R-:W-:Y:S05]  /*6fd0*/  BSYNC B1 ;  /* 0x0000000000017941 */ /* 0x000fea0003800000 */
.L_x_245:
        /* <DEDUP_REMOVED lines=10> */
.L_x_248:
[----:B------:R-:W-:Y:S05]  /*7080*/  BSYNC B1 ;  /* 0x0000000000017941 */ /* 0x000fea0003800000 */
.L_x_247:
        /* <DEDUP_REMOVED lines=9> */
.L_x_250:
[----:B------:R-:W-:Y:S05]  /*7120*/  BSYNC B1 ;  /* 0x0000000000017941 */ /* 0x000fea0003800000 */
.L_x_249:
        /* <DEDUP_REMOVED lines=9> */
.L_x_252:
[----:B------:R-:W-:Y:S05]  /*71c0*/  BSYNC B1 ;  /* 0x0000000000017941 */ /* 0x000fea0003800000 */
.L_x_251:
        /* <DEDUP_REMOVED lines=10> */
.L_x_254:
[----:B------:R-:W-:Y:S05]  /*7270*/  BSYNC B1 ;  /* 0x0000000000017941 */ /* 0x000fea0003800000 */
.L_x_253:
        /* <DEDUP_REMOVED lines=10> */
.L_x_256:
[----:B------:R-:W-:Y:S05]  /*7320*/  BSYNC B1 ;  /* 0x0000000000017941 */ /* 0x000fea0003800000 */
.L_x_255:
        /* <DEDUP_REMOVED lines=9> */
.L_x_258:
[----:B------:R-:W-:Y:S05]  /*73c0*/  BSYNC B1 ;  /* 0x0000000000017941 */ /* 0x000fea0003800000 */
.L_x_257:
        /* <DEDUP_REMOVED lines=9> */
.L_x_260:
[----:B------:R-:W-:Y:S05]  /*7460*/  BSYNC B1 ;  /* 0x0000000000017941 */ /* 0x000fea0003800000 */
.L_x_259:
        /* <DEDUP_REMOVED lines=10> */
.L_x_262:
[----:B------:R-:W-:Y:S05]  /*7510*/  BSYNC B1 ;  /* 0x0000000000017941 */ /* 0x000fea0003800000 */
.L_x_261:
        /* <DEDUP_REMOVED lines=10> */
.L_x_264:
[----:B------:R-:W-:Y:S05]  /*75c0*/  BSYNC B1 ;  /* 0x0000000000017941 */ /* 0x000fea0003800000 */
.L_x_263:
        /* <DEDUP_REMOVED lines=9> */
.L_x_266:
[----:B------:R-:W-:Y:S05]  /*7660*/  BSYNC B1 ;  /* 0x0000000000017941 */ /* 0x000fea0003800000 */
.L_x_265:
        /* <DEDUP_REMOVED lines=9> */
.L_x_268:
[----:B------:R-:W-:Y:S05]  /*7700*/  BSYNC B1 ;  /* 0x0000000000017941 */ /* 0x000fea0003800000 */
.L_x_267:
        /* <DEDUP_REMOVED lines=10> */
.L_x_270:
[----:B------:R-:W-:Y:S05]  /*77b0*/  BSYNC B1 ;  /* 0x0000000000017941 */ /* 0x000fea0003800000 */
.L_x_269:
        /* <DEDUP_REMOVED lines=10> */
.L_x_272:
[----:B------:R-:W-:Y:S05]  /*7860*/  BSYNC B1 ;  /* 0x0000000000017941 */ /* 0x000fea0003800000 */
.L_x_271:
        /* <DEDUP_REMOVED lines=9> */
.L_x_274:
[----:B------:R-:W-:Y:S05]  /*7900*/  BSYNC B1 ;  /* 0x0000000000017941 */ /* 0x000fea0003800000 */
.L_x_273:
        /* <DEDUP_REMOVED lines=9> */
.L_x_276:
[----:B------:R-:W-:Y:S05]  /*79a0*/  BSYNC B1 ;  /* 0x0000000000017941 */ /* 0x000fea0003800000 */
.L_x_275:
        /* <DEDUP_REMOVED lines=10> */
.L_x_278:
[----:B------:R-:W-:Y:S05]  /*7a50*/  BSYNC B1 ;  /* 0x0000000000017941 */ /* 0x000fea0003800000 */
.L_x_277:
        /* <DEDUP_REMOVED lines=10> */
.L_x_280:
[----:B------:R-:W-:Y:S05]  /*7b00*/  BSYNC B1 ;  /* 0x0000000000017941 */ /* 0x000fea0003800000 */
.L_x_279:
        /* <DEDUP_REMOVED lines=9> */
.L_x_282:
[----:B------:R-:W-:Y:S05]  /*7ba0*/  BSYNC B1 ;  /* 0x0000000000017941 */ /* 0x000fea0003800000 */
.L_x_281:
[----:B-----5:R-:W-:Y:S01]  /*7bb0*/  IMAD.U32 R3, R18, 0x10000, RZ ;  /* 0x0001000012037824 */ /* 0x020fe200078e00ff */
[----:B------:R-:W-:Y:S01]  /*7bc0*/  ISETP.GT.AND P0, PT, R2, 0x8, P0 ;  /* 0x000000080200780c */ /* 0x000fe20000704270 */
[----:B0-----:R-:W-:Y:S01]  /*7bd0*/  @P1 IMAD.MOV.U32 R4, RZ, RZ, R10 ;  /* 0x000000ffff041224 */ /* 0x001fe200078e000a */
[----:B------:R-:W-:Y:S01]  /*7be0*/  BSSY B1, `(.L_x_283) ;  /* 0x0000008000017945 */ /* 0x000fe20003800000 */
[----:B------:R-:W-:Y:S01]  /*7bf0*/  FMUL R3, R3, R22 ;  /* 0x0000001603037220 */ /* 0x000fe20000400000 */
[----:B------:R-:W-:-:S03]  /*7c00*/  @P1 IMAD.MOV.U32 R5, RZ, RZ, R11 ;  /* 0x000000ffff051224 */ /* 0x000fc600078e000b */
[----:B------:R-:W-:-:S05]  /*7c10*/  FFMA R3, R150, R23, R3 ;  /* 0x0000001796037223 */ /* 0x000fca0000000003 */
[----:B------:R-:W-:-:S05]  /*7c20*/  F2FP.BF16.F32.PACK_AB R3, RZ, R3 ;  /* 0x00000003ff03723e */ /* 0x000fca00000010ff */
[----:B------:R0:W-:Y:S01]  /*7c30*/  @P1 STG.E.U16 desc[UR50][R4.64+0x1f0], R3 ;  /* 0x0001f00304001986 */ /* 0x0001e2000c101532 */
[----:B------:R-:W-:Y:S05]  /*7c40*/  @!P0 BRA `(.L_x_284) ;  /* 0x0000000000048947 */ /* 0x000fea0003800000 */
[----:B------:R0:W5:Y:S02]  /*7c50*/  LDG.E.LTC128B.U16 R18, desc[UR50][R8.64+0x1f2] ;  /* 0x0001f23208127981 */ /* 0x000164000c1e1520 */
.L_x_284:
[----:B------:R-:W-:Y:S05]  /*7c60*/  BSYNC B1 ;  /* 0x0000000000017941 */ /* 0x000fea0003800000 */
.L_x_283:
[----:B------:R-:W-:Y:S05]  /*7c70*/  @!P0 BRA `(.L_x_285) ;  /* 0x0000002400508947 */ /* 0x000fea0003800000 */
[----:B0----5:R-:W-:-:S04]  /*7c80*/  IMAD.U32 R3, R18, 0x10000, RZ ;  /* 0x0001000012037824 */ /* 0x021fc800078e00ff */
[----:B------:R-:W-:-:S04]  /*7c90*/  FMUL R0, R3, R22 ;  /* 0x0000001603007220 */ /* 0x000fc80000400000 */
[----:B------:R-:W-:-:S05]  /*7ca0*/  FFMA R0, R151, R23, R0 ;  /* 0x0000001797007223 */ /* 0x000fca0000000000 */
[----:B------:R-:W-:-:S05]  /*7cb0*/  F2FP.BF16.F32.PACK_AB R0, RZ, R0 ;  /* 0x00000000ff00723e */ /* 0x000fca00000010ff */
[----:B------:R0:W-:Y:S01]  /*7cc0*/  STG.E.U16 desc[UR50][R10.64+0x1f2], R0 ;  /* 0x0001f2000a007986 */ /* 0x0001e2000c101532 */
[----:B------:R-:W-:Y:S05]  /*7cd0*/  BRA `(.L_x_285) ;  /* 0x0000002400387947 */ /* 0x000fea0003800000 */
.L_x_32:
[----:B------:R-:W-:Y:S01]  /*7ce0*/  ISETP.GT.AND P0, PT, R0, 0x1, PT ;  /* 0x000000010000780c */ /* 0x000fe20003f04270 */
[----:B------:R-:W-:Y:S01]  /*7cf0*/  ULDC.64 UR4, c[0x0][0x5c0] ;  /* 0x0001700000047ab9 */ /* 0x000fe20000000a00 */
[-C--:B------:R-:W-:Y:S01]  /*7d00*/  FMUL R24, R24, R23.reuse ;  /* 0x0000001718187220 */ /* 0x080fe20000400000 */
[-C--:B------:R-:W-:Y:S01]  /*7d10*/  FMUL R25, R25, R23.reuse ;  /* 0x0000001719197220 */ /* 0x080fe20000400000 */
[----:B------:R-:W-:Y:S01]  /*7d20*/  ISETP.GT.AND P3, PT, R2, RZ, P0 ;  /* 0x000000ff0200720c */ /* 0x000fe20000764270 */
[-C--:B------:R-:W-:Y:S01]  /*7d30*/  FMUL R26, R26, R23.reuse ;  /* 0x000000171a1a7220 */ /* 0x080fe20000400000 */
[----:B------:R-:W-:Y:S01]  /*7d40*/  LEA R4, P4, R168, UR4, 0x1 ;  /* 0x00000004a8047c11 */ /* 0x000fe2000f8808ff */
[-C--:B------:R-:W-:Y:S01]  /*7d50*/  FMUL R27, R27, R23.reuse ;  /* 0x000000171b1b7220 */ /* 0x080fe20000400000 */
[----:B------:R-:W-:Y:S01]  /*7d60*/  F2FP.BF16.F32.PACK_AB R24, RZ, R24 ;  /* 0x00000018ff18723e */ /* 0x000fe200000010ff */
[-C--:B------:R-:W-:Y:S01]  /*7d70*/  FMUL R28, R28, R23.reuse ;  /* 0x000000171c1c7220 */ /* 0x080fe20000400000 */
[----:B------:R-:W-:Y:S01]  /*7d80*/  LEA.HI.X R5, R168, UR5, R173, 0x1, P4 ;  /* 0x00000005a8057c11 */ /* 0x000fe2000a0f0cad */
[----:B------:R-:W-:Y:S01]  /*7d90*/  FMUL R29, R29, R23 ;  /* 0x000000171d1d7220 */ /* 0x000fe20000400000 */
[----:B------:R-:W-:Y:S01]  /*7da0*/  F2FP.BF16.F32.PACK_AB R25, RZ, R25 ;  /* 0x00000019ff19723e */ /* 0x000fe200000010ff */
[-C--:B------:R-:W-:Y:S01]  /*7db0*/  FMUL R30, R30, R23.reuse ;  /* 0x000000171e1e7220 */ /* 0x080fe20000400000 */
[C---:B------:R-:W-:Y:S01]  /*7dc0*/  SHF.L.U64.HI R11, R10.reuse, 0x4, R11 ;  /* 0x000000040a0b7819 */ /* 0x040fe2000001020b */
[----:B------:R-:W-:Y:S01]  /*7dd0*/  @P1 STG.E.U16 desc[UR50][R4.64], R24 ;  /* 0x0000001804001986 */ /* 0x000fe2000c101532 */
[----:B------:R-:W-:Y:S01]  /*7de0*/  LEA R6, P4, R10, R4, 0x4 ;  /* 0x000000040a067211 */ /* 0x000fe200078820ff */
[-C--:B------:R-:W-:Y:S01]  /*7df0*/  FMUL R31, R31, R23.reuse ;  /* 0x000000171f1f7220 */ /* 0x080fe20000400000 */
[----:B------:R-:W-:Y:S01]  /*7e00*/  ISETP.GT.AND P2, PT, R2, 0x8, P2 ;  /* 0x000000080200780c */ /* 0x000fe20001744270 */
[----:B------:R-:W-:Y:S01]  /*7e10*/  @P3 STG.E.U16 desc[UR50][R4.64+0x2], R25 ;  /* 0x0000021904003986 */ /* 0x000fe2000c101532 */
[----:B------:R-:W-:Y:S01]  /*7e20*/  ISETP.GT.AND P1, PT, R0, 0x8, PT ;  /* 0x000000080000780c */ /* 0x000fe20003f24270 */
[----:B------:R-:W-:Y:S01]  /*7e30*/  IMAD.X R7, R11, 0x1, R5, P4 ;  /* 0x000000010b077824 */ /* 0x000fe200020e0605 */
[----:B------:R-:W-:Y:S01]  /*7e40*/  ISETP.GT.AND P3, PT, R2, 0x8, P0 ;  /* 0x000000080200780c */ /* 0x000fe20000764270 */
[-C--:B------:R-:W-:Y:S01]  /*7e50*/  FMUL R32, R32, R23.reuse ;  /* 0x0000001720207220 */ /* 0x080fe20000400000 */
[----:B------:R-:W-:Y:S01]  /*7e60*/  ISETP.GT.AND P0, PT, R0, 0x9, PT ;  /* 0x000000090000780c */ /* 0x000fe20003f04270 */
[-C--:B------:R-:W-:Y:S01]  /*7e70*/  FMUL R33, R33, R23.reuse ;  /* 0x0000001721217220 */ /* 0x080fe20000400000 */
[----:B------:R-:W-:Y:S01]  /*7e80*/  ISETP.GT.AND P5, PT, R2, RZ, P1 ;  /* 0x000000ff0200720c */ /* 0x000fe20000fa4270 */
[-C--:B------:R-:W-:Y:S01]  /*7e90*/  FMUL R34, R34, R23.reuse ;  /* 0x0000001722227220 */ /* 0x080fe20000400000 */
[----:B------:R-:W-:Y:S01]  /*7ea0*/  ISETP.GT.AND P4, PT, R2, RZ, P0 ;  /* 0x000000ff0200720c */ /* 0x000fe20000784270 */
[-C--:B------:R-:W-:Y:S01]  /*7eb0*/  FMUL R35, R35, R23.reuse ;  /* 0x0000001723237220 */ /* 0x080fe20000400000 */
[----:B------:R-:W-:Y:S01]  /*7ec0*/  F2FP.BF16.F32.PACK_AB R26, RZ, R26 ;  /* 0x0000001aff1a723e */ /* 0x000fe200000010ff */
[----:B------:R-:W-:Y:S01]  /*7ed0*/  FMUL R36, R36, R23 ;  /* 0x0000001724247220 */ /* 0x000fe20000400000 */
[----:B------:R-:W-:Y:S01]  /*7ee0*/  F2FP.BF16.F32.PACK_AB R27, RZ, R27 ;  /* 0x0000001bff1b723e */ /* 0x000fe200000010ff */
[----:B------:R-:W-:Y:S01]  /*7ef0*/  FMUL R37, R37, R23 ;  /* 0x0000001725257220 */ /* 0x000fe20000400000 */
[----:B------:R-:W-:Y:S01]  /*7f00*/  F2FP.BF16.F32.PACK_AB R28, RZ, R28 ;  /* 0x0000001cff1c723e */ /* 0x000fe200000010ff */
[----:B------:R-:W-:Y:S01]  /*7f10*/  @P2 STG.E.U16 desc[UR50][R6.64], R26 ;  /* 0x0000001a06002986 */ /* 0x000fe2000c101532 */
[----:B------:R-:W-:Y:S01]  /*7f20*/  F2FP.BF16.F32.PACK_AB R29, RZ, R29 ;  /* 0x0000001dff1d723e */ /* 0x000fe200000010ff */
[-C--:B------:R-:W-:Y:S01]  /*7f30*/  FMUL R38, R38, R23.reuse ;  /* 0x0000001726267220 */ /* 0x080fe20000400000 */
[----:B------:R-:W-:Y:S01]  /*7f40*/  ISETP.GT.AND P1, PT, R2, 0x8, P1 ;  /* 0x000000080200780c */ /* 0x000fe20000f24270 */
[----:B------:R-:W-:Y:S01]  /*7f50*/  @P3 STG.E.U16 desc[UR50][R6.64+0x2], R27 ;  /* 0x0000021b06003986 */ /* 0x000fe2000c101532 */
[----:B------:R-:W-:Y:S01]  /*7f60*/  ISETP.GT.AND P3, PT, R0, 0x10, PT ;  /* 0x000000100000780c */ /* 0x000fe20003f64270 */
[-C--:B------:R-:W-:Y:S01]  /*7f70*/  FMUL R39, R39, R23.reuse ;  /* 0x0000001727277220 */ /* 0x080fe20000400000 */
[----:B------:R-:W-:Y:S01]  /*7f80*/  ISETP.GT.AND P2, PT, R2, 0x8, P0 ;  /* 0x000000080200780c */ /* 0x000fe20000744270 */
[----:B------:R-:W-:Y:S01]  /*7f90*/  @P5 STG.E.U16 desc[UR50][R4.64+0x10], R28 ;  /* 0x0000101c04005986 */ /* 0x000fe2000c101532 */
[----:B------:R-:W-:Y:S01]  /*7fa0*/  ISETP.GT.AND P0, PT, R0, 0x11, PT ;  /* 0x000000110000780c */ /* 0x000fe20003f04270 */
[-C--:B------:R-:W-:Y:S01]  /*7fb0*/  FMUL R40, R40, R23.reuse ;  /* 0x0000001728287220 */ /* 0x080fe20000400000 */
[----:B------:R-:W-:Y:S01]  /*7fc0*/  F2FP.BF16.F32.PACK_AB R30, RZ, R30 ;  /* 0x0000001eff1e723e */ /* 0x000fe200000010ff */
[----:B------:R-:W-:Y:S01]  /*7fd0*/  @P4 STG.E.U16 desc[UR50][R4.64+0x12], R29 ;  /* 0x0000121d04004986 */ /* 0x000fe2000c101532 */
[C---:B------:R-:W-:Y:S01]  /*7fe0*/  ISETP.GT.AND P4, PT, R2.reuse, RZ, P3 ;  /* 0x000000ff0200720c */ /* 0x040fe20001f84270 */
[----:B------:R-:W-:Y:S01]  /*7ff0*/  FMUL R41, R41, R23 ;  /* 0x0000001729297220 */ /* 0x000fe20000400000 */
[----:B------:R-:W-:Y:S01]  /*8000*/  ISETP.GT.AND P5, PT, R2, RZ, P0 ;  /* 0x000000ff0200720c */ /* 0x000fe200007a4270 */
[----:B------:R-:W-:Y:S01]  /*8010*/  @P1 STG.E.U16 desc[UR50][R6.64+0x10], R30 ;  /* 0x0000101e06001986 */ /* 0x000fe2000c101532 */
[----:B------:R-:W-:Y:S01]  /*8020*/  F2FP.BF16.F32.PACK_AB R31, RZ, R31 ;  /* 0x0000001fff1f723e */ /* 0x000fe200000010ff */
[-C--:B------:R-:W-:Y:S01]  /*8030*/  FMUL R42, R42, R23.reuse ;  /* 0x000000172a2a7220 */ /* 0x080fe20000400000 */
[----:B------:R-:W-:Y:S01]  /*8040*/  F2FP.BF16.F32.PACK_AB R32, RZ, R32 ;  /* 0x00000020ff20723e */ /* 0x000fe200000010ff */
[----:B------:R-:W-:Y:S01]  /*8050*/  FMUL R43, R43, R23 ;  /* 0x000000172b2b7220 */ /* 0x000fe20000400000 */
[----:B------:R-:W-:Y:S01]  /*8060*/  ISETP.GT.AND P1, PT, R2, 0x8, P3 ;  /* 0x000000080200780c */ /* 0x000fe20001f24270 */
[----:B------:R-:W-:Y:S01]  /*8070*/  @P2 STG.E.U16 desc[UR50][R6.64+0x12], R31 ;  /* 0x0000121f06002986 */ /* 0x000fe2000c101532 */
[----:B------:R-:W-:Y:S01]  /*8080*/  F2FP.BF16.F32.PACK_AB R33, RZ, R33 ;  /* 0x00000021ff21723e */ /* 0x000fe200000010ff */
[-C--:B------:R-:W-:Y:S01]  /*8090*/  FMUL R44, R44, R23.reuse ;  /* 0x000000172c2c7220 */ /* 0x080fe20000400000 */
[----:B------:R-:W-:Y:S01]  /*80a0*/  ISETP.GT.AND P3, PT, R0, 0x18, PT ;  /* 0x000000180000780c */ /* 0x000fe20003f64270 */
[----:B------:R-:W-:Y:S01]  /*80b0*/  @P4 STG.E.U16 desc[UR50][R4.64+0x20], R32 ;  /* 0x0000202004004986 */ /* 0x000fe2000c101532 */
[----:B------:R-:W-:Y:S01]  /*80c0*/  ISETP.GT.AND P2, PT, R2, 0x8, P0 ;  /* 0x000000080200780c */ /* 0x000fe20000744270 */
[-C--:B------:R-:W-:Y:S01]  /*80d0*/  FMUL R45, R45, R23.reuse ;  /* 0x000000172d2d7220 */ /* 0x080fe20000400000 */
[----:B------:R-:W-:Y:S01]  /*80e0*/  ISETP.GT.AND P0, PT, R0, 0x19, PT ;  /* 0x000000190000780c */ /* 0x000fe20003f04270 */
[----:B------:R-:W-:Y:S01]  /*80f0*/  @P5 STG.E.U16 desc[UR50][R4.64+0x22], R33 ;  /* 0x0000222104005986 */ /* 0x000fe2000c101532 */
[----:B------:R-:W-:Y:S01]  /*8100*/  ISETP.GT.AND P4, PT, R2, RZ, P3 ;  /* 0x000000ff0200720c */ /* 0x000fe20001f84270 */
[-C--:B------:R-:W-:Y:S01]  /*8110*/  FMUL R46, R46, R23.reuse ;  /* 0x000000172e2e7220 */ /* 0x080fe20000400000 */
[----:B------:R-:W-:Y:S01]  /*8120*/  ISETP.GT.AND P5, PT, R2, RZ, P0 ;  /* 0x000000ff0200720c */ /* 0x000fe200007a4270 */
[-C--:B------:R-:W-:Y:S01]  /*8130*/  FMUL R47, R47, R23.reuse ;  /* 0x000000172f2f7220 */ /* 0x080fe20000400000 */
[----:B------:R-:W-:Y:S01]  /*8140*/  F2FP.BF16.F32.PACK_AB R34, RZ, R34 ;  /* 0x00000022ff22723e */ /* 0x000fe200000010ff */
[----:B------:R-:W-:Y:S01]  /*8150*/  FMUL R48, R48, R23 ;  /* 0x0000001730307220 */ /* 0x000fe20000400000 */
[----:B------:R-:W-:Y:S01]  /*8160*/  F2FP.BF16.F32.PACK_AB R35, RZ, R35 ;  /* 0x00000023ff23723e */ /* 0x000fe200000010ff */
[-C--:B------:R-:W-:Y:S01]  /*8170*/  FMUL R49, R49, R23.reuse ;  /* 0x0000001731317220 */ /* 0x080fe20000400000 */
[----:B------:R-:W-:Y:S01]  /*8180*/  F2FP.BF16.F32.PACK_AB R36, RZ, R36 ;  /* 0x00000024ff24723e */ /* 0x000fe200000010ff */
[----:B------:R-:W-:Y:S01]  /*8190*/  @P1 STG.E.U16 desc[UR50][R6.64+0x20], R34 ;  /* 0x0000202206001986 */ /* 0x000fe2000c101532 */
[----:B------:R-:W-:Y:S01]  /*81a0*/  ISETP.GT.AND P1, PT, R2, 0x8, P3 ;  /* 0x000000080200780c */ /* 0x000fe20001f24270 */
[----:B------:R-:W-:Y:S01]  /*81b0*/  FMUL R50, R50, R23 ;  /* 0x0000001732327220 */ /* 0x000fe20000400000 */
[----:B------:R-:W-:Y:S01]  /*81c0*/  F2FP.BF16.F32.PACK_AB R37, RZ, R37 ;  /* 0x00000025ff25723e */ /* 0x000fe200000010ff */
[----:B------:R-:W-:Y:S01]  /*81d0*/  @P2 STG.E.U16 desc[UR50][R6.64+0x22], R35 ;  /* 0x0000222306002986 */ /* 0x000fe2000c101532 */
[----:B------:R-:W-:Y:S01]  /*81e0*/  ISETP.GT.AND P3, PT, R0, 0x20, PT ;  /* 0x000000200000780c */ /* 0x000fe20003f64270 */
[-C--:B------:R-:W-:Y:S01]  /*81f0*/  FMUL R51, R51, R23.reuse ;  /* 0x0000001733337220 */ /* 0x080fe20000400000 */
[----:B------:R-:W-:Y:S01]  /*8200*/  ISETP.GT.AND P2, PT, R2, 0x8, P0 ;  /* 0x000000080200780c */ /* 0x000fe20000744270 */
[----:B------:R-:W-:Y:S01]  /*8210*/  @P4 STG.E.U16 desc[UR50][R4.64+0x30], R36 ;  /* 0x0000302404004986 */ /* 0x000fe2000c101532 */
[----:B------:R-:W-:Y:S01]  /*8220*/  ISETP.GT.AND P0, PT, R0, 0x21, PT ;  /* 0x000000210000780c */ /* 0x000fe20003f04270 */
[-C--:B------:R-:W-:Y:S01]  /*8230*/  FMUL R52, R52, R23.reuse ;  /* 0x0000001734347220 */ /* 0x080fe20000400000 */
[C---:B------:R-:W-:Y:S01]  /*8240*/  ISETP.GT.AND P4, PT, R2.reuse, RZ, P3 ;  /* 0x000000ff0200720c */ /* 0x040fe20001f84270 */
[----:B------:R-:W-:Y:S01]  /*8250*/  @P5 STG.E.U16 desc[UR50][R4.64+0x32], R37 ;  /* 0x0000322504005986 */ /* 0x000fe2000c101532 */
        /* <DEDUP_REMOVED lines=328> */
[----:B------:R-:W-:-:S02]  /*96e0*/  ISETP.GT.AND P1, PT, R2, 0x8, P3 ;  /* 0x000000080200780c */ /* 0x000fc40001f24270 */
[----:B------:R-:W-:Y:S01]  /*96f0*/  F2FP.BF16.F32.PACK_AB R105, RZ, R105 ;  /* 0x00000069ff69723e */ /* 0x000fe200000010ff */
[----:B------:R-:W-:Y:S01]  /*9700*/  @P2 STG.E.U16 desc[UR50][R6.64+0x132], R103 ;  /* 0x0001326706002986 */ /* 0x000fe2000c101532 */
[----:B------:R-:W-:Y:S02]  /*9710*/  ISETP.GT.AND P3, PT, R0, 0xa8, PT ;  /* 0x000000a80000780c */ /* 0x000fe40003f64270 */
[----:B------:R-:W-:Y:S01]  /*9720*/  ISETP.GT.AND P2, PT, R2, 0x8, P0 ;  /* 0x000000080200780c */ /* 0x000fe20000744270 */
[----:B------:R-:W-:Y:S01]  /*9730*/  @P4 STG.E.U16 desc[UR50][R4.64+0x140], R104 ;  /* 0x0001406804004986 */ /* 0x000fe2000c101532 */
[----:B------:R-:W-:Y:S02]  /*9740*/  ISETP.GT.AND P0, PT, R0, 0xa9, PT ;  /* 0x000000a90000780c */ /* 0x000fe40003f04270 */
[C---:B------:R-:W-:Y:S01]  /*9750*/  ISETP.GT.AND P4, PT, R2.reuse, RZ, P3 ;  /* 0x000000ff0200720c */ /* 0x040fe20001f84270 */
[----:B------:R-:W-:Y:S01]  /*9760*/  @P5 STG.E.U16 desc[UR50][R4.64+0x142], R105 ;  /* 0x0001426904005986 */ /* 0x000fe2000c101532 */
[----:B------:R-:W-:-:S02]  /*9770*/  ISETP.GT.AND P5, PT, R2, RZ, P0 ;  /* 0x000000ff0200720c */ /* 0x000fc400007a4270 */
[----:B------:R-:W-:Y:S02]  /*9780*/  F2FP.BF16.F32.PACK_AB R106, RZ, R106 ;  /* 0x0000006aff6a723e */ /* 0x000fe400000010ff */
[----:B------:R-:W-:Y:S02]  /*9790*/  F2FP.BF16.F32.PACK_AB R107, RZ, R107 ;  /* 0x0000006bff6b723e */ /* 0x000fe400000010ff */
[----:B------:R-:W-:Y:S01]  /*97a0*/  F2FP.BF16.F32.PACK_AB R108, RZ, R108 ;  /* 0x0000006cff6c723e */ /* 0x000fe200000010ff */
[----:B------:R-:W-:Y:S01]  /*97b0*/  @P1 STG.E.U16 desc[UR50][R6.64+0x140], R106 ;  /* 0x0001406a06001986 */ /* 0x000fe2000c101532 */
[----:B------:R-:W-:Y:S02]  /*97c0*/  ISETP.GT.AND P1, PT, R2, 0x8, P3 ;  /* 0x000000080200780c */ /* 0x000fe40001f24270 */
[----:B------:R-:W-:Y:S01]  /*97d0*/  F2FP.BF16.F32.PACK_AB R109, RZ, R109 ;  /* 0x0000006dff6d723e */ /* 0x000fe200000010ff */
[----:B------:R-:W-:Y:S01]  /*97e0*/  @P2 STG.E.U16 desc[UR50][R6.64+0x142], R107 ;  /* 0x0001426b06002986 */ /* 0x000fe2000c101532 */
[----:B------:R-:W-:-:S02]  /*97f0*/  ISETP.GT.AND P3, PT, R0, 0xb0, PT ;  /* 0x000000b00000780c */ /* 0x000fc40003f64270 */
[----:B------:R-:W-:Y:S01]  /*9800*/  ISETP.GT.AND P2, PT, R2, 0x8, P0 ;  /* 0x000000080200780c */ /* 0x000fe20000744270 */
[----:B------:R-:W-:Y:S01]  /*9810*/  @P4 STG.E.U16 desc[UR50][R4.64+0x150], R108 ;  /* 0x0001506c04004986 */ /* 0x000fe2000c101532 */
[----:B------:R-:W-:Y:S02]  /*9820*/  ISETP.GT.AND P0, PT, R0, 0xb1, PT ;  /* 0x000000b10000780c */ /* 0x000fe40003f04270 */
[C---:B------:R-:W-:Y:S01]  /*9830*/  ISETP.GT.AND P4, PT, R2.reuse, RZ, P3 ;  /* 0x000000ff0200720c */ /* 0x040fe20001f84270 */
[----:B------:R-:W-:Y:S01]  /*9840*/  @P5 STG.E.U16 desc[UR50][R4.64+0x152], R109 ;  /* 0x0001526d04005986 */ /* 0x000fe2000c101532 */
[----:B------:R-:W-:Y:S02]  /*9850*/  ISETP.GT.AND P5, PT, R2, RZ, P0 ;  /* 0x000000ff0200720c */ /* 0x000fe400007a4270 */
[----:B------:R-:W-:Y:S02]  /*9860*/  F2FP.BF16.F32.PACK_AB R110, RZ, R110 ;  /* 0x0000006eff6e723e */ /* 0x000fe400000010ff */
[----:B------:R-:W-:-:S02]  /*9870*/  F2FP.BF16.F32.PACK_AB R111, RZ, R111 ;  /* 0x0000006fff6f723e */ /* 0x000fc400000010ff */
[----:B------:R-:W-:Y:S01]  /*9880*/  F2FP.BF16.F32.PACK_AB R112, RZ, R112 ;  /* 0x00000070ff70723e */ /* 0x000fe200000010ff */
[----:B------:R-:W-:Y:S01]  /*9890*/  @P1 STG.E.U16 desc[UR50][R6.64+0x150], R110 ;  /* 0x0001506e06001986 */ /* 0x000fe2000c101532 */
[----:B------:R-:W-:Y:S02]  /*98a0*/  ISETP.GT.AND P1, PT, R2, 0x8, P3 ;  /* 0x000000080200780c */ /* 0x000fe40001f24270 */
[----:B------:R-:W-:Y:S01]  /*98b0*/  F2FP.BF16.F32.PACK_AB R113, RZ, R113 ;  /* 0x00000071ff71723e */ /* 0x000fe200000010ff */
[----:B------:R-:W-:Y:S01]  /*98c0*/  @P2 STG.E.U16 desc[UR50][R6.64+0x152], R111 ;  /* 0x0001526f06002986 */ /* 0x000fe2000c101532 */
[----:B------:R-:W-:Y:S02]  /*98d0*/  ISETP.GT.AND P3, PT, R0, 0xb8, PT ;  /* 0x000000b80000780c */ /* 0x000fe40003f64270 */
[----:B------:R-:W-:Y:S01]  /*98e0*/  ISETP.GT.AND P2, PT, R2, 0x8, P0 ;  /* 0x000000080200780c */ /* 0x000fe20000744270 */
[----:B------:R-:W-:Y:S01]  /*98f0*/  @P4 STG.E.U16 desc[UR50][R4.64+0x160], R112 ;  /* 0x0001607004004986 */ /* 0x000fe2000c101532 */
[----:B------:R-:W-:-:S02]  /*9900*/  ISETP.GT.AND P0, PT, R0, 0xb9, PT ;  /* 0x000000b90000780c */ /* 0x000fc40003f04270 */
[C---:B------:R-:W-:Y:S01]  /*9910*/  ISETP.GT.AND P4, PT, R2.reuse, RZ, P3 ;  /* 0x000000ff0200720c */ /* 0x040fe20001f84270 */
[----:B------:R-:W-:Y:S01]  /*9920*/  @P5 STG.E.U16 desc[UR50][R4.64+0x162], R113 ;  /* 0x0001627104005986 */ /* 0x000fe2000c101532 */
[C---:B------:R-:W-:Y:S02]  /*9930*/  ISETP.GT.AND P5, PT, R2.reuse, RZ, P0 ;  /* 0x000000ff0200720c */ /* 0x040fe400007a4270 */
[----:B------:R-:W-:Y:S02]  /*9940*/  F2FP.BF16.F32.PACK_AB R114, RZ, R114 ;  /* 0x00000072ff72723e */ /* 0x000fe400000010ff */
[----:B------:R-:W-:Y:S02]  /*9950*/  F2FP.BF16.F32.PACK_AB R115, RZ, R115 ;  /* 0x00000073ff73723e */ /* 0x000fe400000010ff */
        /* <DEDUP_REMOVED lines=58> */
[C---:B------:R-:W-:Y:S02]  /*9d00*/  ISETP.GT.AND P1, PT, R2.reuse, 0x8, P2 ;  /* 0x000000080200780c */ /* 0x040fe40001724270 */
[----:B------:R-:W-:Y:S01]  /*9d10*/  F2FP.BF16.F32.PACK_AB R133, RZ, R133 ;  /* 0x00000085ff85723e */ /* 0x000fe200000010ff */
[----:B------:R-:W-:Y:S01]  /*9d20*/  @P0 STG.E.U16 desc[UR50][R6.64+0x1a2], R131 ;  /* 0x0001a28306000986 */ /* 0x000fe2000c101532 */
[----:B------:R-:W-:-:S02]  /*9d30*/  ISETP.GT.AND P2, PT, R2, 0x8, P3 ;  /* 0x000000080200780c */ /* 0x000fc40001f44270 */
[C---:B------:R-:W-:Y:S01]  /*9d40*/  ISETP.GT.AND P3, PT, R0.reuse, 0xe0, PT ;  /* 0x000000e00000780c */ /* 0x040fe20003f64270 */
        /* <DEDUP_REMOVED lines=9> */
[----:B------:R-:W-:Y:S02]  /*9de0*/  F2FP.BF16.F32.PACK_AB R137, RZ, R137 ;  /* 0x00000089ff89723e */ /* 0x000fe400000010ff */
[C---:B------:R-:W-:Y:S01]  /*9df0*/  ISETP.GT.AND P1, PT, R2.reuse, 0x8, P3 ;  /* 0x000000080200780c */ /* 0x040fe20001f24270 */
[----:B------:R-:W-:Y:S01]  /*9e00*/  @P2 STG.E.U16 desc[UR50][R6.64+0x1b2], R135 ;  /* 0x0001b28706002986 */ /* 0x000fe2000c101532 */
[----:B------:R-:W-:Y:S02]  /*9e10*/  ISETP.GT.AND P0, PT, R2, 0x8, P0 ;  /* 0x000000080200780c */ /* 0x000fe40000704270 */
[----:B------:R-:W-:Y:S01]  /*9e20*/  F2FP.BF16.F32.PACK_AB R138, RZ, R138 ;  /* 0x0000008aff8a723e */ /* 0x000fe200000010ff */
[----:B------:R-:W-:Y:S01]  /*9e30*/  @P4 STG.E.U16 desc[UR50][R4.64+0x1c0], R136 ;  /* 0x0001c08804004986 */ /* 0x000fe2000c101532 */
[----:B------:R-:W-:-:S02]  /*9e40*/  ISETP.GT.AND P4, PT, R0, 0xe8, PT ;  /* 0x000000e80000780c */ /* 0x000fc40003f84270 */
[----:B------:R-:W-:Y:S01]  /*9e50*/  F2FP.BF16.F32.PACK_AB R139, RZ, R139 ;  /* 0x0000008bff8b723e */ /* 0x000fe200000010ff */
[----:B------:R-:W-:Y:S01]  /*9e60*/  @P5 STG.E.U16 desc[UR50][R4.64+0x1c2], R137 ;  /* 0x0001c28904005986 */ /* 0x000fe2000c101532 */
[----:B------:R-:W-:Y:S02]  /*9e70*/  ISETP.GT.AND P5, PT, R0, 0xe9, PT ;  /* 0x000000e90000780c */ /* 0x000fe40003fa4270 */
[C---:B------:R-:W-:Y:S01]  /*9e80*/  ISETP.GT.AND P2, PT, R2.reuse, RZ, P4 ;  /* 0x000000ff0200720c */ /* 0x040fe20002744270 */
[----:B------:R-:W-:Y:S01]  /*9e90*/  @P1 STG.E.U16 desc[UR50][R6.64+0x1c0], R138 ;  /* 0x0001c08a06001986 */ /* 0x000fe2000c101532 */
[C---:B------:R-:W-:Y:S02]  /*9ea0*/  ISETP.GT.AND P6, PT, R2.reuse, RZ, P5 ;  /* 0x000000ff0200720c */ /* 0x040fe40002fc4270 */
[----:B------:R-:W-:Y:S01]  /*9eb0*/  ISETP.GT.AND P4, PT, R2, 0x8, P4 ;  /* 0x000000080200780c */ /* 0x000fe20002784270 */
[----:B------:R-:W-:Y:S01]  /*9ec0*/  @P0 STG.E.U16 desc[UR50][R6.64+0x1c2], R139 ;  /* 0x0001c28b06000986 */ /* 0x000fe2000c101532 */
[----:B------:R-:W-:-:S02]  /*9ed0*/  F2FP.BF16.F32.PACK_AB R140, RZ, R140 ;  /* 0x0000008cff8c723e */ /* 0x000fc400000010ff */
[----:B------:R-:W-:Y:S02]  /*9ee0*/  F2FP.BF16.F32.PACK_AB R141, RZ, R141 ;  /* 0x0000008dff8d723e */ /* 0x000fe400000010ff */
[C---:B------:R-:W-:Y:S02]  /*9ef0*/  ISETP.GT.AND P3, PT, R0.reuse, 0xf0, PT ;  /* 0x000000f00000780c */ /* 0x040fe40003f64270 */
[----:B------:R-:W-:Y:S01]  /*9f00*/  F2FP.BF16.F32.PACK_AB R142, RZ, R142 ;  /* 0x0000008eff8e723e */ /* 0x000fe200000010ff */
[----:B------:R-:W-:Y:S01]  /*9f10*/  @P2 STG.E.U16 desc[UR50][R4.64+0x1d0], R140 ;  /* 0x0001d08c04002986 */ /* 0x000fe2000c101532 */
[----:B------:R-:W-:Y:S02]  /*9f20*/  ISETP.GT.AND P2, PT, R0, 0xf1, PT ;  /* 0x000000f10000780c */ /* 0x000fe40003f44270 */
[----:B------:R-:W-:Y:S01]  /*9f30*/  F2FP.BF16.F32.PACK_AB R143, RZ, R143 ;  /* 0x0000008fff8f723e */ /* 0x000fe200000010ff */
[----:B------:R-:W-:Y:S01]  /*9f40*/  @P6 STG.E.U16 desc[UR50][R4.64+0x1d2], R141 ;  /* 0x0001d28d04006986 */ /* 0x000fe2000c101532 */
[----:B------:R-:W-:-:S02]  /*9f50*/  ISETP.GT.AND P6, PT, R2, 0x8, P5 ;  /* 0x000000080200780c */ /* 0x000fc40002fc4270 */
[C---:B------:R-:W-:Y:S01]  /*9f60*/  ISETP.GT.AND P5, PT, R2.reuse, RZ, P3 ;  /* 0x000000ff0200720c */ /* 0x040fe20001fa4270 */
[----:B------:R-:W-:Y:S01]  /*9f70*/  @P4 STG.E.U16 desc[UR50][R6.64+0x1d0], R142 ;  /* 0x0001d08e06004986 */ /* 0x000fe2000c101532 */
[C---:B------:R-:W-:Y:S02]  /*9f80*/  ISETP.GT.AND P4, PT, R2.reuse, RZ, P2 ;  /* 0x000000ff0200720c */ /* 0x040fe40001784270 */
[----:B------:R-:W-:Y:S02]  /*9f90*/  F2FP.BF16.F32.PACK_AB R144, RZ, R144 ;  /* 0x00000090ff90723e */ /* 0x000fe400000010ff */
[----:B------:R-:W-:Y:S02]  /*9fa0*/  ISETP.GT.AND P3, PT, R2, 0x8, P3 ;  /* 0x000000080200780c */ /* 0x000fe40001f64270 */
[C---:B------:R-:W-:Y:S02]  /*9fb0*/  ISETP.GT.AND P0, PT, R0.reuse, 0xf9, PT ;  /* 0x000000f90000780c */ /* 0x040fe40003f04270 */
[----:B------:R-:W-:Y:S01]  /*9fc0*/  ISETP.GT.AND P1, PT, R0, 0xf8, PT ;  /* 0x000000f80000780c */ /* 0x000fe20003f24270 */
[----:B------:R-:W-:Y:S01]  /*9fd0*/  @P6 STG.E.U16 desc[UR50][R6.64+0x1d2], R143 ;  /* 0x0001d28f06006986 */ /* 0x000fe2000c101532 */
[----:B------:R-:W-:-:S02]  /*9fe0*/  ISETP.GT.AND P2, PT, R2, 0x8, P2 ;  /* 0x000000080200780c */ /* 0x000fc40001744270 */
[C---:B------:R-:W-:Y:S01]  /*9ff0*/  ISETP.GT.AND P6, PT, R2.reuse, RZ, P1 ;  /* 0x000000ff0200720c */ /* 0x040fe20000fc4270 */
[----:B------:R-:W-:Y:S01]  /*a000*/  @P5 STG.E.U16 desc[UR50][R4.64+0x1e0], R144 ;  /* 0x0001e09004005986 */ /* 0x000fe2000c101532 */
[C---:B------:R-:W-:Y:S01]  /*a010*/  ISETP.GT.AND P5, PT, R2.reuse, RZ, P0 ;  /* 0x000000ff0200720c */ /* 0x040fe200007a4270 */
[----:B------:R-:W-:Y:S01]  /*a020*/  @P4 IMAD.MOV.U32 R3, RZ, RZ, R5 ;  /* 0x000000ffff034224 */ /* 0x000fe200078e0005 */
[C---:B------:R-:W-:Y:S02]  /*a030*/  ISETP.GT.AND P1, PT, R2.reuse, 0x8, P1 ;  /* 0x000000080200780c */ /* 0x040fe40000f24270 */
[----:B------:R-:W-:Y:S01]  /*a040*/  ISETP.GT.AND P0, PT, R2, 0x8, P0 ;  /* 0x000000080200780c */ /* 0x000fe20000704270 */
[----:B------:R-:W-:Y:S01]  /*a050*/  @P4 IMAD.MOV.U32 R2, RZ, RZ, R4 ;  /* 0x000000ffff024224 */ /* 0x000fe200078e0004 */
[----:B------:R-:W-:Y:S02]  /*a060*/  F2FP.BF16.F32.PACK_AB R145, RZ, R145 ;  /* 0x00000091ff91723e */ /* 0x000fe400000010ff */
[----:B------:R-:W-:-:S02]  /*a070*/  F2FP.BF16.F32.PACK_AB R146, RZ, R146 ;  /* 0x00000092ff92723e */ /* 0x000fc400000010ff */
[----:B------:R-:W-:Y:S01]  /*a080*/  F2FP.BF16.F32.PACK_AB R147, RZ, R147 ;  /* 0x00000093ff93723e */ /* 0x000fe200000010ff */
[----:B------:R0:W-:Y:S01]  /*a090*/  @P4 STG.E.U16 desc[UR50][R2.64+0x1e2], R145 ;  /* 0x0001e29102004986 */ /* 0x0001e2000c101532 */
[----:B------:R-:W-:Y:S02]  /*a0a0*/  F2FP.BF16.F32.PACK_AB R148, RZ, R148 ;  /* 0x00000094ff94723e */ /* 0x000fe400000010ff */
[----:B------:R-:W-:Y:S02]  /*a0b0*/  F2FP.BF16.F32.PACK_AB R149, RZ, R149 ;  /* 0x00000095ff95723e */ /* 0x000fe400000010ff */
[----:B------:R-:W-:Y:S02]  /*a0c0*/  F2FP.BF16.F32.PACK_AB R150, RZ, R150 ;  /* 0x00000096ff96723e */ /* 0x000fe400000010ff */
[----:B------:R-:W-:Y:S01]  /*a0d0*/  F2FP.BF16.F32.PACK_AB R151, RZ, R151 ;  /* 0x00000097ff97723e */ /* 0x000fe200000010ff */
[----:B0-----:R-:W-:Y:S02]  /*a0e0*/  @P3 IMAD.MOV.U32 R2, RZ, RZ, R6 ;  /* 0x000000ffff023224 */ /* 0x001fe400078e0006 */
[----:B------:R-:W-:-:S05]  /*a0f0*/  @P3 IMAD.MOV.U32 R3, RZ, RZ, R7 ;  /* 0x000000ffff033224 */ /* 0x000fca00078e0007 */
[----:B------:R0:W-:Y:S02]  /*a100*/  @P3 STG.E.U16 desc[UR50][R2.64+0x1e0], R146 ;  /* 0x0001e09202003986 */ /* 0x0001e4000c101532 */
[----:B0-----:R-:W-:Y:S02]  /*a110*/  @P2 IMAD.MOV.U32 R2, RZ, RZ, R6 ;  /* 0x000000ffff022224 */ /* 0x001fe400078e0006 */
[----:B------:R-:W-:-:S05]  /*a120*/  @P2 IMAD.MOV.U32 R3, RZ, RZ, R7 ;  /* 0x000000ffff032224 */ /* 0x000fca00078e0007 */
[----:B------:R0:W-:Y:S02]  /*a130*/  @P2 STG.E.U16 desc[UR50][R2.64+0x1e2], R147 ;  /* 0x0001e29302002986 */ /* 0x0001e4000c101532 */
[----:B0-----:R-:W-:Y:S02]  /*a140*/  @P6 IMAD.MOV.U32 R2, RZ, RZ, R4 ;  /* 0x000000ffff026224 */ /* 0x001fe400078e0004 */
[----:B------:R-:W-:-:S05]  /*a150*/  @P6 IMAD.MOV.U32 R3, RZ, RZ, R5 ;  /* 0x000000ffff036224 */ /* 0x000fca00078e0005 */
[----:B------:R0:W-:Y:S04]  /*a160*/  @P6 STG.E.U16 desc[UR50][R2.64+0x1f0], R148 ;  /* 0x0001f09402006986 */ /* 0x0001e8000c101532 */
[----:B------:R1:W-:Y:S01]  /*a170*/  @P5 STG.E.U16 desc[UR50][R4.64+0x1f2], R149 ;  /* 0x0001f29504005986 */ /* 0x0003e2000c101532 */
[----:B0-----:R-:W-:Y:S02]  /*a180*/  @P1 IMAD.MOV.U32 R2, RZ, RZ, R6 ;  /* 0x000000ffff021224 */ /* 0x001fe400078e0006 */
[----:B------:R-:W-:-:S05]  /*a190*/  @P1 IMAD.MOV.U32 R3, RZ, RZ, R7 ;  /* 0x000000ffff031224 */ /* 0x000fca00078e0007 */
[----:B------:R1:W-:Y:S04]  /*a1a0*/  @P1 STG.E.U16 desc[UR50][R2.64+0x1f0], R150 ;  /* 0x0001f09602001986 */ /* 0x0003e8000c101532 */
[----:B------:R1:W-:Y:S02]  /*a1b0*/  @P0 STG.E.U16 desc[UR50][R6.64+0x1f2], R151 ;  /* 0x0001f29706000986 */ /* 0x0003e4000c101532 */
.L_x_285:
[----:B------:R-:W-:Y:S05]  /*a1c0*/  BSYNC B0 ;  /* 0x0000000000007941 */ /* 0x000fea0003800000 */
.L_x_31:
[----:B-1----:R-:W-:Y:S01]  /*a1d0*/  IMAD.U32 R2, RZ, RZ, UR36 ;  /* 0x00000024ff027e24 */ /* 0x002fe2000f8e00ff */
[----:B------:R-:W-:Y:S01]  /*a1e0*/  ULDC.64 UR4, c[0x0][0x650] ;  /* 0x0001940000047ab9 */ /* 0x000fe20000000a00 */
[----:B0-----:R-:W-:Y:S01]  /*a1f0*/  IMAD.U32 R0, RZ, RZ, UR40 ;  /* 0x00000028ff007e24 */ /* 0x001fe2000f8e00ff */
[----:B------:R0:W-:Y:S01]  /*a200*/  SYNCS.ARRIVE.TRANS64.A1T0 RZ, [R158+UR46], RZ ;  /* 0x000000ff9eff79a7 */ /* 0x0001e2000810002e */
[----:B------:R-:W-:Y:S01]  /*a210*/  IMAD.U32 R3, RZ, RZ, UR37 ;  /* 0x00000025ff037e24 */ /* 0x000fe2000f8e00ff */
[C---:B------:R-:W-:Y:S01]  /*a220*/  LEA R16, P0, R2.reuse, R16, 0x1 ;  /* 0x0000001002107211 */ /* 0x040fe200078008ff */
[----:B-----5:R-:W-:Y:S02]  /*a230*/  IMAD.MOV.U32 R18, RZ, RZ, -0x1 ;  /* 0xffffffffff127424 */ /* 0x020fe400078e00ff */
[----:B------:R-:W-:Y:S01]  /*a240*/  IMAD.MOV.U32 R19, RZ, RZ, -0x1 ;  /* 0xffffffffff137424 */ /* 0x000fe200078e00ff */
[----:B------:R-:W-:Y:S01]  /*a250*/  LEA.HI.X R17, R2, R17, R0, 0x1, P0 ;  /* 0x0000001102117211 */ /* 0x000fe200000f0c00 */
[----:B------:R-:W-:Y:S01]  /*a260*/  IMAD.MOV.U32 R2, RZ, RZ, -0x1 ;  /* 0xffffffffff027424 */ /* 0x000fe200078e00ff */
[----:B------:R-:W-:-:S02]  /*a270*/  ISETP.GE.U32.AND P0, PT, R16, UR4, PT ;  /* 0x0000000410007c0c */ /* 0x000fc4000bf06070 */
[----:B------:R-:W-:Y:S02]  /*a280*/  PRMT R0, RZ, 0x7610, R0 ;  /* 0x00007610ff007816 */ /* 0x000fe40000000000 */
[----:B------:R-:W-:-:S13]  /*a290*/  ISETP.GE.U32.AND.EX P0, PT, R17, UR5, PT, P0 ;  /* 0x0000000511007c0c */ /* 0x000fda000bf06100 */
[----:B0-----:R-:W-:Y:S05]  /*a2a0*/  @P0 BRA `(.L_x_286) ;  /* 0x00000004008c0947 */ /* 0x001fea0003800000 */
[----:B------:R-:W0:Y:S01]  /*a2b0*/  S2UR UR7, SR_CTAID.X ;  /* 0x00000000000779c3 */ /* 0x000e220000002500 */
[----:B------:R-:W-:Y:S01]  /*a2c0*/  ULDC.64 UR4, c[0x0][0x628] ;  /* 0x00018a0000047ab9 */ /* 0x000fe20000000a00 */
[----:B------:R-:W-:Y:S01]  /*a2d0*/  ULDC UR6, c[0x0][0x150] ;  /* 0x0000540000067ab9 */ /* 0x000fe20000000800 */
[----:B------:R-:W-:Y:S01]  /*a2e0*/  ISETP.NE.U32.AND P0, PT, RZ, UR4, PT ;  /* 0x00000004ff007c0c */ /* 0x000fe2000bf05070 */
[----:B------:R-:W-:Y:S01]  /*a2f0*/  ULDC UR15, c[0x0][0x630] ;  /* 0x00018c00000f7ab9 */ /* 0x000fe20000000800 */
[C---:B------:R-:W-:Y:S01]  /*a300*/  R2UR UR16, R16.reuse ;  /* 0x00000000101072ca */ /* 0x040fe200000e0000 */
[----:B------:R-:W-:Y:S01]  /*a310*/  ULDC UR18, c[0x0][0x154] ;  /* 0x0000550000127ab9 */ /* 0x000fe20000000800 */
[----:B------:R-:W-:Y:S01]  /*a320*/  ISETP.NE.AND.EX P0, PT, RZ, UR5, PT, P0 ;  /* 0x00000005ff007c0c */ /* 0x000fe2000bf05300 */
[----:B------:R-:W1:Y:S01]  /*a330*/  S2UR UR19, SR_CTAID.Y ;  /* 0x00000000001379c3 */ /* 0x000e620000002600 */
[----:B------:R-:W-:Y:S02]  /*a340*/  R2UR UR17, R17 ;  /* 0x00000000111172ca */ /* 0x000fe400000e0000 */
[----:B------:R-:W-:-:S02]  /*a350*/  R2UR UR12, R16 ;  /* 0x00000000100c72ca */ /* 0x000fc400000e0000 */
[----:B------:R-:W-:Y:S02]  /*a360*/  R2UR UR13, R17 ;  /* 0x00000000110d72ca */ /* 0x000fe400000e0000 */
[----:B0-----:R-:W-:-:S05]  /*a370*/  I2FP.F32.U32 R0, UR7 ;  /* 0x0000000700007c45 */ /* 0x001fca0008201000 */
[----:B------:R-:W-:-:S04]  /*a380*/  FMUL R0, R0, UR6 ;  /* 0x0000000600007c20 */ /* 0x000fc80008400000 */
[----:B------:R0:W0:Y:S01]  /*a390*/  F2I.U32.TRUNC.NTZ R2, R0 ;  /* 0x0000000000027305 */ /* 0x000022000020f000 */
[----:B-1----:R-:W-:Y:S05]  /*a3a0*/  @!P0 BRA `(.L_x_287) ;  /* 0x0000000000308947 */ /* 0x002fea0003800000 */
        /* <DEDUP_REMOVED lines=12> */
.L_x_287:
[----:B------:R-:W-:Y:S01]  /*a470*/  USHF.R.U64 UR6, UR12, UR15, UR13 ;  /* 0x0000000f0c067299 */ /* 0x000fe2000800120d */
[----:B0-----:R-:W-:Y:S01]  /*a480*/  I2FP.F32.U32 R0, UR19 ;  /* 0x0000001300007c45 */ /* 0x001fe20008201000 */
[----:B------:R-:W-:Y:S01]  /*a490*/  USHF.R.U32.HI UR4, URZ, UR15, UR13 ;  /* 0x0000000f3f047299 */ /* 0x000fe2000801160d */
[----:B------:R-:W-:Y:S01]  /*a4a0*/  R2UR UR14, R2 ;  /* 0x00000000020e72ca */ /* 0x000fe200000e0000 */
[----:B------:R-:W-:Y:S02]  /*a4b0*/  UIADD3 UR9, UP0, URZ, -UR6, URZ ;  /* 0x800000063f097290 */ /* 0x000fe4000ff1e03f */
[----:B------:R-:W-:Y:S01]  /*a4c0*/  FMUL R0, R0, UR18 ;  /* 0x0000001200007c20 */ /* 0x000fe20008400000 */
[----:B------:R-:W-:Y:S01]  /*a4d0*/  ULDC.64 UR12, c[0x0][0x620] ;  /* 0x00018800000c7ab9 */ /* 0x000fe20000000a00 */
[----:B------:R-:W-:Y:S01]  /*a4e0*/  UIADD3.X UR4, URZ, ~UR4, URZ, UP0, !UPT ;  /* 0x800000043f047290 */ /* 0x000fe200087fe43f */
[----:B------:R-:W-:Y:S01]  /*a4f0*/  UMOV UR10, UR16 ;  /* 0x00000010000a7c82 */ /* 0x000fe20008000000 */
[----:B------:R-:W-:-:S02]  /*a500*/  UMOV UR11, UR17 ;  /* 0x00000011000b7c82 */ /* 0x000fc40008000000 */
[----:B------:R-:W0:Y:S01]  /*a510*/  F2I.U32.TRUNC.NTZ R0, R0 ;  /* 0x0000000000007305 */ /* 0x000e22000020f000 */
[----:B------:R-:W-:Y:S02]  /*a520*/  UIMAD UR4, UR4, UR12, URZ ;  /* 0x0000000c040472a4 */ /* 0x000fe4000f8e023f */
        /* <DEDUP_REMOVED lines=9> */
[----:B------:R-:W-:Y:S01]  /*a5c0*/  USHF.R.U64 UR12, UR10, UR13, UR11 ;  /* 0x0000000d0a0c7299 */ /* 0x000fe2000800120b */
[----:B0-----:R-:W-:Y:S01]  /*a5d0*/  R2UR UR16, R0 ;  /* 0x00000000001072ca */ /* 0x001fe200000e0000 */
[----:B------:R-:W-:Y:S01]  /*a5e0*/  USHF.R.U32.HI UR10, URZ, UR13, UR11 ;  /* 0x0000000d3f0a7299 */ /* 0x000fe2000801160b */
[----:B------:R-:W-:Y:S01]  /*a5f0*/  ISETP.NE.AND.EX P0, PT, RZ, UR5, PT, P0 ;  /* 0x00000005ff007c0c */ /* 0x000fe2000bf05300 */
[----:B------:R-:W-:Y:S01]  /*a600*/  ULDC UR17, c[0x0][0x608] ;  /* 0x0001820000117ab9 */ /* 0x000fe20000000800 */
[----:B------:R-:W-:-:S02]  /*a610*/  ULOP3.LUT UR23, URZ, UR18, URZ, 0x33, !UPT ;  /* 0x000000123f177292 */ /* 0x000fc4000f8e333f */
[----:B------:R-:W-:Y:S02]  /*a620*/  USHF.R.U64 UR18, UR12, UR17, UR10 ;  /* 0x000000110c127299 */ /* 0x000fe4000800120a */
[----:B------:R-:W-:Y:S01]  /*a630*/  USHF.R.U32.HI UR10, URZ, UR17, UR10 ;  /* 0x000000113f0a7299 */ /* 0x000fe2000801160a */
[----:B------:R-:W-:Y:S01]  /*a640*/  UMOV UR20, 0x1 ;  /* 0x0000000100147882 */ /* 0x000fe20000000000 */
[----:B------:R-:W-:Y:S02]  /*a650*/  UIADD3 UR14, -UR14, URZ, URZ ;  /* 0x0000003f0e0e7290 */ /* 0x000fe4000fffe13f */
[----:B------:R-:W-:Y:S02]  /*a660*/  USHF.L.U32 UR13, UR20, UR22, URZ ;  /* 0x00000016140d7299 */ /* 0x000fe4000800063f */
[----:B------:R-:W-:Y:S01]  /*a670*/  USHF.R.U64 UR20, UR18, UR22, UR10 ;  /* 0x0000001612147299 */ /* 0x000fe2000800120a */
[----:B------:R-:W-:Y:S01]  /*a680*/  ULDC UR15, c[0x0][0x144] ;  /* 0x00005100000f7ab9 */ /* 0x000fe20000000800 */
[----:B------:R-:W-:Y:S01]  /*a690*/  ULDC UR8, c[0x0][0x600] ;  /* 0x0001800000087ab9 */ /* 0x000fe20000000800 */
[----:B------:R-:W-:-:S02]  /*a6a0*/  UIADD3 UR21, -UR16, URZ, URZ ;  /* 0x0000003f10157290 */ /* 0x000fc4000fffe13f */
[----:B------:R-:W-:Y:S02]  /*a6b0*/  USHF.R.U32.HI UR17, URZ, UR22, UR10 ;  /* 0x000000163f117299 */ /* 0x000fe4000801160a */
[----:B------:R-:W-:Y:S02]  /*a6c0*/  UIADD3 UR9, UR8, -0x1, URZ ;  /* 0xffffffff08097890 */ /* 0x000fe4000fffe03f */
        /* <DEDUP_REMOVED lines=16> */
.L_x_288:
[----:B------:R-:W-:Y:S01]  /*a7d0*/  UISETP.NE.AND UP0, UPT, UR39, URZ, UPT ;  /* 0x0000003f2700728c */ /* 0x000fe2000bf05270 */
[----:B------:R-:W-:Y:S01]  /*a7e0*/  IMAD.MOV.U32 R0, RZ, RZ, 0x1 ;  /* 0x00000001ff007424 */ /* 0x000fe200078e00ff */
[----:B------:R-:W-:Y:S01]  /*a7f0*/  USHF.R.U64 UR4, UR16, UR24, UR17 ;  /* 0x0000001810047299 */ /* 0x000fe20008001211 */
[----:B------:R-:W-:Y:S01]  /*a800*/  IMAD.U32 R19, RZ, RZ, UR6 ;  /* 0x00000006ff137e24 */ /* 0x000fe2000f8e00ff */
[----:B------:R-:W-:Y:S02]  /*a810*/  ULOP3.LUT UR18, UR18, UR23, URZ, 0xc0, !UPT ;  /* 0x0000001712127292 */ /* 0x000fe4000f8ec03f */
[----:B------:R-:W-:Y:S02]  /*a820*/  UIADD3 UR5, -UR4, URZ, URZ ;  /* 0x0000003f04057290 */ /* 0x000fe4000fffe13f */
[----:B------:R-:W-:Y:S02]  /*a830*/  ULOP3.LUT UR9, UR12, UR9, URZ, 0xc0, !UPT ;  /* 0x000000090c097292 */ /* 0x000fe4000f8ec03f */
[----:B------:R-:W-:-:S02]  /*a840*/  UIMAD UR4, UR13, UR4, UR18 ;  /* 0x000000040d0472a4 */ /* 0x000fc4000f8e0212 */
[----:B------:R-:W-:Y:S02]  /*a850*/  @UP0 UIMAD UR22, UR26, UR21, UR19 ;  /* 0x000000151a1602a4 */ /* 0x000fe4000f8e0213 */
[----:B------:R-:W-:Y:S01]  /*a860*/  UIMAD UR5, UR5, UR25, UR20 ;  /* 0x00000019050572a4 */ /* 0x000fe2000f8e0214 */
[----:B------:R-:W-:Y:S02]  /*a870*/  ULDC UR7, c[0x0][0x610] ;  /* 0x0001840000077ab9 */ /* 0x000fe40000000800 */
[----:B------:R-:W-:Y:S02]  /*a880*/  UIMAD UR4, UR4, UR7, UR22 ;  /* 0x00000007040472a4 */ /* 0x000fe4000f8e0216 */
[----:B------:R-:W-:-:S04]  /*a890*/  UIMAD UR5, UR5, UR8, UR9 ;  /* 0x00000008050572a4 */ /* 0x000fc8000f8e0209 */
[----:B------:R-:W-:Y:S02]  /*a8a0*/  USEL UR7, UR5, UR4, !UP0 ;  /* 0x0000000405077287 */ /* 0x000fe4000c000000 */
[----:B------:R-:W-:-:S04]  /*a8b0*/  USEL UR4, UR4, UR5, !UP0 ;  /* 0x0000000504047287 */ /* 0x000fc8000c000000 */
[----:B------:R-:W-:Y:S02]  /*a8c0*/  IMAD.U32 R2, RZ, RZ, UR7 ;  /* 0x00000007ff027e24 */ /* 0x000fe4000f8e00ff */
[----:B------:R-:W-:-:S07]  /*a8d0*/  IMAD.U32 R18, RZ, RZ, UR4 ;  /* 0x00000004ff127e24 */ /* 0x000fce000f8e00ff */
.L_x_286:
[----:B------:R-:W-:Y:S02]  /*a8e0*/  LOP3.LUT P0, RZ, R0, 0xff, RZ, 0xc0, !PT ;  /* 0x000000ff00ff7812 */ /* 0x000fe4000780c0ff */
[----:B------:R-:W-:-:S11]  /*a8f0*/  LOP3.LUT R166, R166, 0x1, RZ, 0x3c, !PT ;  /* 0x00000001a6a67812 */ /* 0x000fd600078e3cff */
[----:B------:R-:W-:Y:S05]  /*a900*/  @P0 BRA `(.L_x_289) ;  /* 0xffffff6800fc0947 */ /* 0x000fea000383ffff */
[----:B------:R-:W-:Y:S05]  /*a910*/  EXIT ;  /* 0x000000000000794d */ /* 0x000fea0003800000 */
.L_x_12:
[----:B------:R-:W-:-:S08]  /*a920*/  ISETP.NE.AND P0, PT, RZ, UR8, PT ;  /* 0x00000008ff007c0c */ /* 0x000fd0000bf05270 */
[----:B-----5:R-:W0:-:S00]  /*a930*/  USETMAXREG.DEALLOC.CTAPOOL 0x28 ;  /* 0x00000028000079c8 */ /* 0x020e0000080e0500 */
[----:B------:R-:W-:Y:S05]  /*a940*/  @P0 EXIT ;  /* 0x000000000000094d */ /* 0x000fea0003800000 */
[----:B0-----:R-:W-:Y:S01]  /*a950*/  LOP3.LUT P0, RZ, R5, 0xff, RZ, 0xc0, !PT ;  /* 0x000000ff05ff7812 */ /* 0x001fe2000780c0ff */
[----:B------:R-:W-:Y:S02]  /*a960*/  IMAD.MOV.U32 R8, RZ, RZ, 0x1 ;  /* 0x00000001ff087424 */ /* 0x000fe400078e00ff */
[----:B------:R-:W-:-:S10]  /*a970*/  IMAD.MOV.U32 R0, RZ, RZ, RZ ;  /* 0x000000ffff007224 */ /* 0x000fd400078e00ff */
[----:B------:R-:W-:Y:S05]  /*a980*/  @!P0 BRA `(.L_x_290) ;  /* 0x0000000c002c8947 */ /* 0x000fea0003800000 */
[----:B------:R-:W-:Y:S01]  /*a990*/  LOP3.LUT P0, RZ, R4, 0x1f, RZ, 0xc0, !PT ;  /* 0x0000001f04ff7812 */ /* 0x000fe2000780c0ff */
[----:B------:R-:W-:Y:S01]  /*a9a0*/  ULDC UR5, c[0x0][0x658] ;  /* 0x0001960000057ab9 */ /* 0x000fe20000000800 */
[----:B------:R-:W-:Y:S01]  /*a9b0*/  UMOV UR6, 0xffffffff ;  /* 0xffffffff00067882 */ /* 0x000fe20000000000 */
[----:B------:R-:W-:Y:S01]  /*a9c0*/  BSSY B0, `(.L_x_290) ;  /* 0x00000c7000007945 */ /* 0x000fe20003800000 */
[----:B------:R-:W-:Y:S01]  /*a9d0*/  USHF.L.U32 UR6, UR6, UR5, URZ ;  /* 0x0000000506067299 */ /* 0x000fe2000800063f */
[C---:B------:R-:W-:Y:S01]  /*a9e0*/  ISETP.NE.AND P3, PT, R3.reuse, RZ, PT ;  /* 0x000000ff0300720c */ /* 0x040fe20003f65270 */
[----:B------:R-:W-:Y:S01]  /*a9f0*/  IMAD.MOV.U32 R9, RZ, RZ, 0x1 ;  /* 0x00000001ff097424 */ /* 0x000fe200078e00ff */
[----:B------:R-:W-:Y:S01]  /*aa00*/  ISETP.NE.OR P0, PT, R3, RZ, !P0 ;  /* 0x000000ff0300720c */ /* 0x000fe20004705670 */
[----:B------:R-:W-:Y:S01]  /*aa10*/  IMAD.MOV.U32 R8, RZ, RZ, 0x1 ;  /* 0x00000001ff087424 */ /* 0x000fe200078e00ff */
[----:B------:R-:W-:Y:S01]  /*aa20*/  ULDC UR4, c[0x0][0x600] ;  /* 0x0001800000047ab9 */ /* 0x000fe20000000800 */
[----:B------:R-:W-:Y:S01]  /*aa30*/  IMAD.MOV.U32 R0, RZ, RZ, RZ ;  /* 0x000000ffff007224 */ /* 0x000fe200078e00ff */
[----:B------:R-:W-:Y:S01]  /*aa40*/  UMOV UR7, 0x1 ;  /* 0x0000000100077882 */ /* 0x000fe20000000000 */
[----:B------:R-:W-:-:S02]  /*aa50*/  UIADD3 UR13, UR38, 0x1, URZ ;  /* 0x00000001260d7890 */ /* 0x000fc4000fffe03f */
[----:B------:R-:W-:Y:S02]  /*aa60*/  ULOP3.LUT UR21, UR41, 0x2, URZ, 0xfc, !UPT ;  /* 0x0000000229157892 */ /* 0x000fe4000f8efc3f */
[----:B------:R-:W-:Y:S02]  /*aa70*/  UIADD3 UR4, UR4, -0x1, URZ ;  /* 0xffffffff04047890 */ /* 0x000fe4000fffe03f */
[----:B------:R-:W-:Y:S02]  /*aa80*/  USHF.L.U32 UR5, UR7, UR5, URZ ;  /* 0x0000000507057299 */ /* 0x000fe4000800063f */
[----:B------:R-:W-:Y:S01]  /*aa90*/  ULOP3.LUT UR6, URZ, UR6, URZ, 0x33, !UPT ;  /* 0x000000063f067292 */ /* 0x000fe2000f8e333f */
[----:B------:R-:W-:-:S11]  /*aaa0*/  ULDC.64 UR30, c[0x0][0x198] ;  /* 0x00006600001e7ab9 */ /* 0x000fd60000000a00 */
.L_x_302:
[----:B------:R-:W-:-:S03]  /*aab0*/  UMOV UR7, 0xffffffff ;  /* 0xffffffff00077882 */ /* 0x000fc60000000000 */
[----:B------:R-:W-:Y:S05]  /*aac0*/  BRA.DIV UR7, `(.L_x_291) ;  /* 0x0000000e07ac7947 */ /* 0x000fea000b800000 */
[----:B------:R-:W-:-:S13]  /*aad0*/  ELECT P6, URZ, PT ;  /* 0x00000000003f782f */ /* 0x000fda00038c0000 */
.L_x_313:
[----:B------:R-:W0:Y:S01]  /*aae0*/  LDC R3, c[0x0][0x28c] ;  /* 0x0000a300ff037b82 */ /* 0x000e220000000800 */
[----:B------:R-:W-:Y:S01]  /*aaf0*/  BSSY B1, `(.L_x_292) ;  /* 0x000003e000017945 */ /* 0x000fe20003800000 */
[----:B0-----:R-:W-:-:S13]  /*ab00*/  ISETP.LT.OR P6, PT, R3, 0x1, !P6 ;  /* 0x000000010300780c */ /* 0x001fda00077c1670 */
[----:B------:R-:W-:Y:S05]  /*ab10*/  @P6 BRA `(.L_x_293) ;  /* 0x0000000000ec6947 */ /* 0x000fea0003800000 */
[----:B------:R-:W-:Y:S02]  /*ab20*/  IMAD.SHL.U32 R6, R2, 0x100, RZ ;  /* 0x0000010002067824 */ /* 0x000fe400078e00ff */
[----:B------:R-:W-:Y:S02]  /*ab30*/  IMAD.SHL.U32 R18, R18, 0x40, RZ ;  /* 0x0000004012127824 */ /* 0x000fe400078e00ff */
[----:B------:R-:W-:Y:S02]  /*ab40*/  IMAD.MOV.U32 R11, RZ, RZ, RZ ;  /* 0x000000ffff0b7224 */ /* 0x000fe400078e00ff */
[----:B------:R-:W-:Y:S02]  /*ab50*/  IMAD.U32 R12, RZ, RZ, UR13 ;  /* 0x0000000dff0c7e24 */ /* 0x000fe4000f8e00ff */
[----:B------:R-:W-:Y:S02]  /*ab60*/  IMAD.MOV.U32 R2, RZ, RZ, R8 ;  /* 0x000000ffff027224 */ /* 0x000fe400078e0008 */
[----:B------:R-:W-:-:S07]  /*ab70*/  IMAD.MOV.U32 R3, RZ, RZ, R0 ;  /* 0x000000ffff037224 */ /* 0x000fce00078e0000 */
.L_x_297:
[----:B------:R-:W0:Y:S01]  /*ab80*/  S2R R5, SR_CgaCtaId ;  /* 0x0000000000057919 */ /* 0x000e220000008800 */
[----:B------:R-:W-:-:S04]  /*ab90*/  MOV R4, 0x400 ;  /* 0x0000040000047802 */ /* 0x000fc80000000f00 */
[----:B0-----:R-:W-:Y:S02]  /*aba0*/  LEA R10, R5, R4, 0x18 ;  /* 0x00000004050a7211 */ /* 0x001fe400078ec0ff */
[----:B------:R-:W-:Y:S01]  /*abb0*/  SHF.L.U32 R4, R2, 0x1f, RZ ;  /* 0x0000001f02047819 */ /* 0x000fe200000006ff */
[----:B------:R-:W0:Y:S02]  /*abc0*/  @!P3 LDC R5, c[0x0][0x500] ;  /* 0x00014000ff05bb82 */ /* 0x000e240000000800 */
[----:B------:R-:W-:-:S04]  /*abd0*/  IMAD R7, R3, 0x8, R10 ;  /* 0x0000000803077824 */ /* 0x000fc800078e020a */
[----:B------:R-:W1:Y:S02]  /*abe0*/  SYNCS.PHASECHK.TRANS64.TRYWAIT P1, [R7+URZ+0x10], R4 ;  /* 0x00001004070075a7 */ /* 0x000e64000802017f */
[----:B-1----:R-:W-:Y:S05]  /*abf0*/  @!P1 BRA `(.L_x_294) ;  /* 0x0000000c00809947 */ /* 0x002fea0003800000 */
.L_x_314:
[----:B------:R-:W-:Y:S01]  /*ac00*/  UPRMT UR7, UR21, 0x9910, URZ ;  /* 0x0000991015077896 */ /* 0x000fe2000800003f */
[----:B0-----:R0:W-:Y:S03]  /*ac10*/  @!P3 SYNCS.ARRIVE.TRANS64 RZ, [R7+URZ], R5 ;  /* 0x0000000507ffb9a7 */ /* 0x0011e6000800003f */
[----:B------:R-:W-:-:S06]  /*ac20*/  UISETP.NE.AND UP0, UPT, UR7, 0x2, UPT ;  /* 0x000000020700788c */ /* 0x000fcc000bf05270 */
[----:B------:R-:W-:-:S13]  /*ac30*/  PLOP3.LUT P1, PT, PT, PT, UP0, 0x80, 0x0 ;  /* 0x000000000000781c */ /* 0x000fda0003f2f008 */
[----:B0-----:R-:W-:Y:S05]  /*ac40*/  @P1 BRA `(.L_x_295) ;  /* 0x0000000000041947 */ /* 0x001fea0003800000 */
[----:B------:R-:W-:Y:S01]  /*ac50*/  BPT.TRAP 0x1 ;  /* 0x000000040000795c */ /* 0x000fe20000300000 */
.L_x_295:
[----:B------:R-:W-:Y:S05]  /*ac60*/  @P0 BRA `(.L_x_296) ;  /* 0x0000000000040947 */ /* 0x000fea0003800000 */
[----:B------:R-:W-:Y:S01]  /*ac70*/  BPT.TRAP 0x1 ;  /* 0x000000040000795c */ /* 0x000fe20000300000 */
.L_x_296:
[--C-:B-1----:R-:W-:Y:S01]  /*ac80*/  IMAD R4, R3, 0x4000, R10.reuse ;  /* 0x0000400003047824 */ /* 0x102fe200078e020a */
[----:B------:R-:W-:Y:S01]  /*ac90*/  R2UR UR27, R11 ;  /* 0x000000000b1b72ca */ /* 0x000fe200000e0000 */
[----:B------:R-:W-:Y:S01]  /*aca0*/  IMAD R10, R3, 0x10000, R10 ;  /* 0x00010000030a7824 */ /* 0x000fe200078e020a */
[----:B------:R-:W-:Y:S01]  /*acb0*/  R2UR UR25, R7 ;  /* 0x00000000071972ca */ /* 0x000fe200000e0000 */
[----:B------:R-:W-:Y:S01]  /*acc0*/  VIADD R12, R12, 0xffffffff ;  /* 0xffffffff0c0c7836 */ /* 0x000fe20000000000 */
[----:B------:R-:W-:Y:S01]  /*acd0*/  R2UR UR24, R4 ;  /* 0x00000000041872ca */ /* 0x000fe200000e0000 */
[----:B------:R-:W-:Y:S01]  /*ace0*/  UIADD3 UR14, UP0, UR30, 0xf0, URZ ;  /* 0x000000f01e0e7890 */ /* 0x000fe2000ff1e03f */
[----:B------:R-:W-:Y:S01]  /*acf0*/  R2UR UR8, R10 ;  /* 0x000000000a0872ca */ /* 0x000fe200000e0000 */
[----:B------:R-:W-:Y:S01]  /*ad00*/  UIADD3 UR32, UP1, UR30, 0x1f0, URZ ;  /* 0x000001f01e207890 */ /* 0x000fe2000ff3e03f */
[----:B------:R-:W-:Y:S01]  /*ad10*/  R2UR UR28, R19 ;  /* 0x00000000131c72ca */ /* 0x000fe200000e0000 */
[----:B------:R-:W-:Y:S01]  /*ad20*/  UIADD3.X UR15, URZ, UR31, URZ, UP0, !UPT ;  /* 0x0000001f3f0f7290 */ /* 0x000fe200087fe43f */
[----:B------:R-:W-:Y:S01]  /*ad30*/  R2UR UR19, R6 ;  /* 0x00000000061372ca */ /* 0x000fe200000e0000 */
[----:B------:R-:W-:Y:S01]  /*ad40*/  UIADD3.X UR33, URZ, UR31, URZ, UP1, !UPT ;  /* 0x0000001f3f217290 */ /* 0x000fe20008ffe43f */
[----:B------:R-:W-:Y:S01]  /*ad50*/  R2UR UR26, R18 ;  /* 0x00000000121a72ca */ /* 0x000fe200000e0000 */
[----:B------:R-:W-:Y:S01]  /*ad60*/  VIADD R3, R3, 0x1 ;  /* 0x0000000103037836 */ /* 0x000fe20000000000 */
[----:B------:R-:W-:Y:S01]  /*ad70*/  ISETP.GT.AND P2, PT, R12, 0x1, PT ;  /* 0x000000010c00780c */ /* 0x000fe20003f44270 */
[----:B------:R-:W-:Y:S01]  /*ad80*/  UIADD3 UR10, UR27, 0x40, URZ ;  /* 0x000000401b0a7890 */ /* 0x000fe2000fffe03f */
[----:B------:R-:W-:Y:S01]  /*ad90*/  VIADD R11, R11, 0x80 ;  /* 0x000000800b0b7836 */ /* 0x000fe20000000000 */
[----:B------:R-:W-:Y:S01]  /*ada0*/  UIADD3 UR24, UR24, 0x100, URZ ;  /* 0x0000010018187890 */ /* 0x000fe2000fffe03f */
[----:B------:R-:W-:Y:S01]  /*adb0*/  ISETP.NE.AND P1, PT, R3, 0x2, PT ;  /* 0x000000020300780c */ /* 0x000fe20003f25270 */
[----:B------:R-:W-:-:S02]  /*adc0*/  UIADD3 UR16, UR8, 0x8100, URZ ;  /* 0x0000810008107890 */ /* 0x000fc4000fffe03f */
[----:B------:R-:W-:Y:S01]  /*add0*/  UIADD3 UR8, UR8, 0x10100, URZ ;  /* 0x0001010008087890 */ /* 0x000fe2000fffe03f */
[----:B------:R-:W-:Y:S01]  /*ade0*/  SEL R5, RZ, 0x1, P1 ;  /* 0x00000001ff057807 */ /* 0x000fe20000800000 */
[----:B------:R-:W-:Y:S01]  /*adf0*/  UMOV UR22, 0x0 ;  /* 0x0000000000167882 */ /* 0x000fe20000000000 */
[----:B------:R-:W-:Y:S01]  /*ae00*/  UMOV UR23, 0x10000000 ;  /* 0x1000000000177882 */ /* 0x000fe20000000000 */
[----:B------:R-:W-:Y:S01]  /*ae10*/  UMOV UR17, UR25 ;  /* 0x0000001900117c82 */ /* 0x000fe20008000000 */
[----:B------:R-:W-:Y:S01]  /*ae20*/  UMOV UR18, UR27 ;  /* 0x0000001b00127c82 */ /* 0x000fe20008000000 */
[----:B------:R-:W-:Y:S01]  /*ae30*/  UMOV UR20, UR28 ;  /* 0x0000001c00147c82 */ /* 0x000fe20008000000 */
[----:B------:R-:W-:Y:S01]  /*ae40*/  UMOV UR9, UR25 ;  /* 0x0000001900097c82 */ /* 0x000fe20008000000 */
[----:B------:R-:W-:Y:S01]  /*ae50*/  UMOV UR11, UR19 ;  /* 0x00000013000b7c82 */ /* 0x000fe20008000000 */
[----:B------:R0:W-:Y:S01]  /*ae60*/  UTMALDG.3D [UR24], [UR14], desc[UR22] ;  /* 0x000016180e0075b4 */ /* 0x0001e20008011000 */
[----:B------:R-:W-:Y:S01]  /*ae70*/  UMOV UR12, UR28 ;  /* 0x0000001c000c7c82 */ /* 0x000fe20008000000 */
[----:B------:R-:W-:-:S02]  /*ae80*/  LOP3.LUT R2, R2, R5, RZ, 0x3c, !PT ;  /* 0x0000000502027212 */ /* 0x000fc400078e3cff */
[----:B------:R-:W-:Y:S01]  /*ae90*/  SEL R3, R3, RZ, P1 ;  /* 0x000000ff03037207 */ /* 0x000fe20000800000 */
[----:B------:R0:W-:Y:S01]  /*aea0*/  UTMALDG.3D [UR16], [UR32], desc[UR22] ;  /* 0x00001610200075b4 */ /* 0x0001e20008011000 */
[----:B------:R0:W-:Y:S02]  /*aeb0*/  UTMALDG.3D [UR8], [UR32], desc[UR22] ;  /* 0x00001608200075b4 */ /* 0x0001e40008011000 */
[----:B0-----:R-:W-:Y:S05]  /*aec0*/  @P2 BRA `(.L_x_297) ;  /* 0xfffffffc002c2947 */ /* 0x001fea000383ffff */
.L_x_293:
[----:B------:R-:W-:Y:S05]  /*aed0*/  BSYNC B1 ;  /* 0x0000000000017941 */ /* 0x000fea0003800000 */
.L_x_292:
[----:B------:R-:W-:Y:S01]  /*aee0*/  LOP3.LUT P4, RZ, R9, 0xff, RZ, 0xc0, !PT ;  /* 0x000000ff09ff7812 */ /* 0x000fe2000788c0ff */
[----:B------:R-:W-:Y:S01]  /*aef0*/  VIADD R0, R0, UR38 ;  /* 0x0000002600007c36 */ /* 0x000fe20008000000 */
[----:B------:R-:W-:Y:S01]  /*af00*/  ULDC.64 UR8, c[0x0][0x650] ;  /* 0x0001940000087ab9 */ /* 0x000fe20000000a00 */
[----:B------:R-:W-:Y:S01]  /*af10*/  BSSY B1, `(.L_x_298) ;  /* 0x000006f000017945 */ /* 0x000fe20003800000 */
[----:B------:R-:W-:Y:S01]  /*af20*/  IMAD.MOV.U32 R18, RZ, RZ, -0x1 ;  /* 0xffffffffff127424 */ /* 0x000fe200078e00ff */
[----:B------:R-:W-:Y:S01]  /*af30*/  PRMT R9, RZ, 0x7610, R9 ;  /* 0x00007610ff097816 */ /* 0x000fe20000000009 */
[----:B------:R-:W-:Y:S01]  /*af40*/  IMAD.MOV.U32 R19, RZ, RZ, -0x1 ;  /* 0xffffffffff137424 */ /* 0x000fe200078e00ff */
[C---:B------:R-:W-:Y:S02]  /*af50*/  ISETP.GT.U32.AND P1, PT, R0.reuse, 0x1, PT ;  /* 0x000000010000780c */ /* 0x040fe40003f24070 */
[----:B------:R-:W-:Y:S02]  /*af60*/  SHF.R.U32.HI R2, RZ, 0x1, R0 ;  /* 0x00000001ff027819 */ /* 0x000fe40000011600 */
[----:B------:R-:W-:-:S02]  /*af70*/  LOP3.LUT R0, R0, 0x1, RZ, 0xc0, !PT ;  /* 0x0000000100007812 */ /* 0x000fc400078ec0ff */
[----:B------:R-:W0:Y:S01]  /*af80*/  @P4 S2R R4, SR_CgaCtaId ;  /* 0x0000000000044919 */ /* 0x000e220000008800 */
[----:B------:R-:W-:Y:S02]  /*af90*/  @P4 MOV R3, 0x400 ;  /* 0x0000040000034802 */ /* 0x000fe40000000f00 */
[----:B------:R-:W-:-:S04]  /*afa0*/  LOP3.LUT R2, R2, 0x1, RZ, 0xc0, !PT ;  /* 0x0000000102027812 */ /* 0x000fc800078ec0ff */
[----:B------:R-:W-:Y:S02]  /*afb0*/  ISETP.NE.U32.AND P2, PT, R2, 0x1, PT ;  /* 0x000000010200780c */ /* 0x000fe40003f45070 */
[----:B0-----:R-:W-:Y:S01]  /*afc0*/  @P4 LEA R3, R4, R3, 0x18 ;  /* 0x0000000304034211 */ /* 0x001fe200078ec0ff */
[----:B------:R-:W-:-:S03]  /*afd0*/  IMAD.U32 R4, RZ, RZ, UR38 ;  /* 0x00000026ff047e24 */ /* 0x000fc6000f8e00ff */
[----:B------:R0:W-:Y:S01]  /*afe0*/  @P4 SYNCS.ARRIVE.TRANS64.A1T0 RZ, [R3+URZ+0x58], RZ ;  /* 0x000058ff03ff49a7 */ /* 0x0001e2000810003f */
[----:B------:R-:W-:Y:S02]  /*aff0*/  IADD3 R16, P4, R16, UR36, RZ ;  /* 0x0000002410107c10 */ /* 0x000fe4000ff9e0ff */
[----:B------:R-:W-:Y:S02]  /*b000*/  ISETP.LT.U32.AND P1, PT, R4, 0x2, P1 ;  /* 0x000000020400780c */ /* 0x000fe40000f21070 */
[----:B------:R-:W-:Y:S02]  /*b010*/  IADD3.X R17, R17, UR40, RZ, P4, !PT ;  /* 0x0000002811117c10 */ /* 0x000fe4000a7fe4ff */
[----:B------:R-:W-:Y:S02]  /*b020*/  ISETP.GE.U32.AND P4, PT, R16, UR8, PT ;  /* 0x0000000810007c0c */ /* 0x000fe4000bf86070 */
[----:B0-----:R-:W-:Y:S02]  /*b030*/  SEL R3, RZ, 0x1, !P1 ;  /* 0x00000001ff037807 */ /* 0x001fe40004800000 */
[----:B------:R-:W-:-:S02]  /*b040*/  ISETP.GE.U32.AND.EX P1, PT, R17, UR9, PT, P4 ;  /* 0x0000000911007c0c */ /* 0x000fc4000bf26140 */
[----:B------:R-:W-:-:S04]  /*b050*/  ISETP.GT.U32.AND P2, PT, R4, 0x1, !P2 ;  /* 0x000000010400780c */ /* 0x000fc80005744070 */
[----:B------:R-:W-:-:S04]  /*b060*/  SEL R2, RZ, 0x1, !P2 ;  /* 0x00000001ff027807 */ /* 0x000fc80005000000 */
[--C-:B------:R-:W-:Y:S01]  /*b070*/  LOP3.LUT R8, R2, R8, R3.reuse, 0x96, !PT ;  /* 0x0000000802087212 */ /* 0x100fe200078e9603 */
[----:B------:R-:W-:Y:S01]  /*b080*/  IMAD.MOV.U32 R2, RZ, RZ, -0x1 ;  /* 0xffffffffff027424 */ /* 0x000fe200078e00ff */
[----:B------:R-:W-:Y:S01]  /*b090*/  PRMT R3, RZ, 0x7610, R3 ;  /* 0x00007610ff037816 */ /* 0x000fe20000000003 */
[----:B------:R-:W-:Y:S06]  /*b0a0*/  @P1 BRA `(.L_x_299) ;  /* 0x0000000400541947 */ /* 0x000fec0003800000 */
[----:B------:R-:W0:Y:S01]  /*b0b0*/  S2UR UR7, SR_CTAID.X ;  /* 0x00000000000779c3 */ /* 0x000e220000002500 */
[----:B------:R-:W-:Y:S01]  /*b0c0*/  ULDC.64 UR8, c[0x0][0x628] ;  /* 0x00018a0000087ab9 */ /* 0x000fe20000000a00 */
[----:B------:R-:W-:Y:S01]  /*b0d0*/  ULDC UR10, c[0x0][0x150] ;  /* 0x00005400000a7ab9 */ /* 0x000fe20000000800 */
[----:B------:R-:W-:Y:S01]  /*b0e0*/  ISETP.NE.U32.AND P1, PT, RZ, UR8, PT ;  /* 0x00000008ff007c0c */ /* 0x000fe2000bf25070 */
[----:B------:R-:W-:Y:S01]  /*b0f0*/  ULDC UR11, c[0x0][0x630] ;  /* 0x00018c00000b7ab9 */ /* 0x000fe20000000800 */
[----:B------:R-:W-:Y:S01]  /*b100*/  ULDC UR14, c[0x0][0x154] ;  /* 0x00005500000e7ab9 */ /* 0x000fe20000000800 */
[----:B------:R-:W-:Y:S01]  /*b110*/  IMAD.MOV.U32 R2, RZ, RZ, R16 ;  /* 0x000000ffff027224 */ /* 0x000fe200078e0010 */
[----:B------:R-:W-:Y:S01]  /*b120*/  ISETP.NE.AND.EX P1, PT, RZ, UR9, PT, P1 ;  /* 0x00000009ff007c0c */ /* 0x000fe2000bf25310 */
[----:B------:R-:W1:Y:S01]  /*b130*/  S2UR UR12, SR_CTAID.Y ;  /* 0x00000000000c79c3 */ /* 0x000e620000002600 */
[----:B0-----:R-:W-:-:S05]  /*b140*/  I2FP.F32.U32 R3, UR7 ;  /* 0x0000000700037c45 */ /* 0x001fca0008201000 */
[----:B------:R-:W-:Y:S01]  /*b150*/  FMUL R10, R3, UR10 ;  /* 0x0000000a030a7c20 */ /* 0x000fe20008400000 */
[----:B------:R-:W-:-:S05]  /*b160*/  IMAD.MOV.U32 R3, RZ, RZ, R17 ;  /* 0x000000ffff037224 */ /* 0x000fca00078e0011 */
[----:B------:R-:W-:Y:S05]  /*b170*/  @!P1 BRA `(.L_x_300) ;  /* 0x0000000000289947 */ /* 0x000fea0003800000 */
[----:B------:R-:W-:Y:S02]  /*b180*/  ULDC UR10, c[0x0][0x634] ;  /* 0x00018d00000a7ab9 */ /* 0x000fe40000000800 */
[----:B------:R-:W-:-:S05]  /*b190*/  IADD3 R7, P1, R16, UR10, RZ ;  /* 0x0000000a10077c10 */ /* 0x000fca000ff3e0ff */
[----:B------:R-:W-:-:S04]  /*b1a0*/  IMAD.X R11, RZ, RZ, R17, P1 ;  /* 0x000000ffff0b7224 */ /* 0x000fc800008e0611 */
[----:B------:R-:W-:-:S04]  /*b1b0*/  IMAD.WIDE.U32 R4, R11, UR8, RZ ;  /* 0x000000080b047c25 */ /* 0x000fc8000f8e00ff */
[----:B------:R-:W-:-:S04]  /*b1c0*/  IMAD.WIDE.U32 R4, P1, R7, UR9, R4 ;  /* 0x0000000907047c25 */ /* 0x000fc8000f820004 */
[----:B------:R-:W-:-:S04]  /*b1d0*/  IMAD.WIDE.U32 R6, R7, UR8, RZ ;  /* 0x0000000807067c25 */ /* 0x000fc8000f8e00ff */
[----:B------:R-:W-:Y:S01]  /*b1e0*/  IMAD.X R3, RZ, RZ, RZ, P1 ;  /* 0x000000ffff037224 */ /* 0x000fe200008e06ff */
[----:B------:R-:W-:Y:S01]  /*b1f0*/  IADD3 RZ, P1, R7, R4, RZ ;  /* 0x0000000407ff7210 */ /* 0x000fe20007f3e0ff */
[----:B------:R-:W-:-:S04]  /*b200*/  IMAD.MOV.U32 R2, RZ, RZ, R5 ;  /* 0x000000ffff027224 */ /* 0x000fc800078e0005 */
[----:B------:R-:W-:-:S08]  /*b210*/  IMAD.WIDE.U32.X R2, R11, UR9, R2, P1 ;  /* 0x000000090b027c25 */ /* 0x000fd000088e0402 */
.L_x_300:
[--C-:B------:R-:W-:Y:S01]  /*b220*/  SHF.R.U64 R19, R2, UR11, R3.reuse ;  /* 0x0000000b02137c19 */ /* 0x100fe20008001203 */
[----:B------:R-:W0:Y:S01]  /*b230*/  F2I.U32.TRUNC.NTZ R10, R10 ;  /* 0x0000000a000a7305 */ /* 0x000e22000020f000 */
[----:B------:R-:W-:Y:S01]  /*b240*/  SHF.R.U32.HI R2, RZ, UR11, R3 ;  /* 0x0000000bff027c19 */ /* 0x000fe20008011603 */
[----:B------:R-:W-:Y:S01]  /*b250*/  ULDC.64 UR8, c[0x0][0x620] ;  /* 0x0001880000087ab9 */ /* 0x000fe20000000a00 */
[----:B------:R-:W-:Y:S01]  /*b260*/  IADD3 R5, P1, RZ, -R19, RZ ;  /* 0x80000013ff057210 */ /* 0x000fe20007f3e0ff */
[----:B------:R-:W2:Y:S01]  /*b270*/  LDC R15, c[0x0][0x610] ;  /* 0x00018400ff0f7b82 */ /* 0x000ea20000000800 */
[----:B-1----:R-:W-:Y:S01]  /*b280*/  I2FP.F32.U32 R4, UR12 ;  /* 0x0000000c00047c45 */ /* 0x002fe20008201000 */
[----:B------:R-:W-:Y:S01]  /*b290*/  ULDC UR11, c[0x0][0x658] ;  /* 0x00019600000b7ab9 */ /* 0x000fe20000000800 */
[----:B------:R-:W-:Y:S01]  /*b2a0*/  ULDC UR16, c[0x0][0x648] ;  /* 0x0001920000107ab9 */ /* 0x000fe20000000800 */
[----:B------:R-:W-:Y:S02]  /*b2b0*/  IMAD.X R2, RZ, RZ, ~R2, P1 ;  /* 0x000000ffff027224 */ /* 0x000fe400008e0e02 */
[----:B------:R-:W-:Y:S01]  /*b2c0*/  FMUL R6, R4, UR14 ;  /* 0x0000000e04067c20 */ /* 0x000fe20008400000 */
[----:B------:R-:W-:Y:S01]  /*b2d0*/  ULDC.64 UR14, c[0x0][0x640] ;  /* 0x00019000000e7ab9 */ /* 0x000fe20000000a00 */
[----:B------:R-:W-:Y:S01]  /*b2e0*/  IMAD R4, R2, UR8, RZ ;  /* 0x0000000802047c24 */ /* 0x000fe2000f8e02ff */
[----:B------:R-:W-:Y:S01]  /*b2f0*/  ISETP.NE.U32.AND P1, PT, RZ, UR14, PT ;  /* 0x0000000eff007c0c */ /* 0x000fe2000bf25070 */
[C---:B------:R-:W-:Y:S01]  /*b300*/  IMAD.WIDE.U32 R2, R5.reuse, UR8, R16 ;  /* 0x0000000805027c25 */ /* 0x040fe2000f8e0010 */
[----:B0-----:R-:W-:Y:S01]  /*b310*/  R2UR UR8, R10 ;  /* 0x000000000a0872ca */ /* 0x001fe200000e0000 */
[----:B------:R-:W0:Y:S01]  /*b320*/  F2I.U32.TRUNC.NTZ R6, R6 ;  /* 0x0000000600067305 */ /* 0x000e22000020f000 */
[----:B------:R-:W-:Y:S01]  /*b330*/  ISETP.NE.AND.EX P1, PT, RZ, UR15, PT, P1 ;  /* 0x0000000fff007c0c */ /* 0x000fe2000bf25310 */
[----:B------:R-:W-:Y:S01]  /*b340*/  IMAD R5, R5, UR9, R4 ;  /* 0x0000000905057c24 */ /* 0x000fe2000f8e0204 */
[----:B------:R-:W-:-:S03]  /*b350*/  ULDC UR9, c[0x0][0x618] ;  /* 0x0001860000097ab9 */ /* 0x000fc60000000800 */
[----:B------:R-:W-:-:S05]  /*b360*/  IMAD.IADD R3, R3, 0x1, R5 ;  /* 0x0000000103037824 */ /* 0x000fca00078e0205 */
[--C-:B------:R-:W-:Y:S02]  /*b370*/  SHF.R.U64 R10, R2, UR9, R3.reuse ;  /* 0x00000009020a7c19 */ /* 0x100fe40008001203 */
[----:B------:R-:W-:Y:S01]  /*b380*/  SHF.R.U32.HI R3, RZ, UR9, R3 ;  /* 0x00000009ff037c19 */ /* 0x000fe20008011603 */
[----:B------:R-:W-:Y:S01]  /*b390*/  ULDC UR9, c[0x0][0x608] ;  /* 0x0001820000097ab9 */ /* 0x000fe20000000800 */
[----:B0-----:R-:W-:Y:S02]  /*b3a0*/  R2UR UR10, R6 ;  /* 0x00000000060a72ca */ /* 0x001fe400000e0000 */
[--C-:B------:R-:W-:Y:S02]  /*b3b0*/  SHF.R.U64 R12, R10, UR9, R3.reuse ;  /* 0x000000090a0c7c19 */ /* 0x100fe40008001203 */
[----:B------:R-:W-:Y:S01]  /*b3c0*/  SHF.R.U32.HI R3, RZ, UR9, R3 ;  /* 0x00000009ff037c19 */ /* 0x000fe20008011603 */
[----:B------:R-:W-:-:S03]  /*b3d0*/  UIADD3 UR9, -UR8, URZ, URZ ;  /* 0x0000003f08097290 */ /* 0x000fc6000fffe13f */
[--C-:B------:R-:W-:Y:S01]  /*b3e0*/  SHF.R.U64 R13, R12, UR11, R3.reuse ;  /* 0x0000000b0c0d7c19 */ /* 0x100fe20008001203 */
[----:B------:R-:W-:Y:S01]  /*b3f0*/  ULDC UR8, c[0x0][0x144] ;  /* 0x0000510000087ab9 */ /* 0x000fe20000000800 */
[----:B------:R-:W-:-:S03]  /*b400*/  SHF.R.U32.HI R3, RZ, UR11, R3 ;  /* 0x0000000bff037c19 */ /* 0x000fc60008011603 */
[----:B------:R-:W-:Y:S01]  /*b410*/  IMAD.MOV.U32 R2, RZ, RZ, R13 ;  /* 0x000000ffff027224 */ /* 0x000fe200078e000d */
[----:B------:R-:W-:Y:S06]  /*b420*/  @!P1 BRA `(.L_x_301) ;  /* 0x0000000000289947 */ /* 0x000fec0003800000 */
        /* <DEDUP_REMOVED lines=10> */
.L_x_301:
[----:B------:R-:W-:Y:S01]  /*b4d0*/  UISETP.NE.AND UP0, UPT, UR39, URZ, UPT ;  /* 0x0000003f2700728c */ /* 0x000fe2000bf05270 */
[----:B------:R-:W-:Y:S01]  /*b4e0*/  SHF.R.U64 R3, R2, UR16, R3 ;  /* 0x0000001002037c19 */ /* 0x000fe20008001203 */
[----:B------:R-:W-:Y:S01]  /*b4f0*/  UIADD3 UR10, -UR10, URZ, URZ ;  /* 0x0000003f0a0a7290 */ /* 0x000fe2000fffe13f */
[----:B------:R-:W-:Y:S01]  /*b500*/  LOP3.LUT R2, R12, UR6, RZ, 0xc0, !PT ;  /* 0x000000060c027c12 */ /* 0x000fe2000f8ec0ff */
[----:B------:R-:W-:Y:S01]  /*b510*/  UIMAD UR7, UR8, UR9, UR7 ;  /* 0x00000009080772a4 */ /* 0x000fe2000f8e0207 */
[----:B------:R-:W-:Y:S01]  /*b520*/  LOP3.LUT R5, R10, UR4, RZ, 0xc0, !PT ;  /* 0x000000040a057c12 */ /* 0x000fe2000f8ec0ff */
[----:B------:R-:W-:Y:S01]  /*b530*/  IMAD.MOV R4, RZ, RZ, -R3 ;  /* 0x000000ffff047224 */ /* 0x000fe200078e0a03 */
[----:B------:R-:W-:Y:S01]  /*b540*/  ULDC UR8, c[0x0][0x148] ;  /* 0x0000520000087ab9 */ /* 0x000fe20000000800 */
[----:B------:R-:W-:Y:S01]  /*b550*/  IMAD R18, R3, UR5, R2 ;  /* 0x0000000503127c24 */ /* 0x000fe2000f8e0202 */
[----:B------:R-:W-:Y:S01]  /*b560*/  PLOP3.LUT P1, PT, PT, PT, UP0, 0x80, 0x0 ;  /* 0x000000000000781c */ /* 0x000fe20003f2f008 */
[----:B------:R-:W-:Y:S01]  /*b570*/  IMAD.MOV.U32 R3, RZ, RZ, 0x1 ;  /* 0x00000001ff037424 */ /* 0x000fe200078e00ff */
[----:B------:R-:W-:-:S03]  /*b580*/  @UP0 UIMAD UR7, UR8, UR10, UR12 ;  /* 0x0000000a080702a4 */ /* 0x000fc6000f8e020c */
[----:B------:R-:W-:Y:S02]  /*b590*/  ULDC UR8, c[0x0][0x638] ;  /* 0x00018e0000087ab9 */ /* 0x000fe40000000800 */
[----:B------:R-:W-:Y:S02]  /*b5a0*/  IMAD R2, R4, UR8, R13 ;  /* 0x0000000804027c24 */ /* 0x000fe4000f8e020d */
[----:B--2---:R-:W-:Y:S01]  /*b5b0*/  IMAD R18, R18, R15, UR7 ;  /* 0x0000000712127e24 */ /* 0x004fe2000f8e020f */
[----:B------:R-:W-:Y:S02]  /*b5c0*/  ULDC UR7, c[0x0][0x600] ;  /* 0x0001800000077ab9 */ /* 0x000fe40000000800 */
[----:B------:R-:W-:-:S05]  /*b5d0*/  IMAD R5, R2, UR7, R5 ;  /* 0x0000000702057c24 */ /* 0x000fca000f8e0205 */
[----:B------:R-:W-:Y:S02]  /*b5e0*/  SEL R2, R5, R18, !P1 ;  /* 0x0000001205027207 */ /* 0x000fe40004800000 */
[----:B------:R-:W-:-:S07]  /*b5f0*/  SEL R18, R18, R5, !P1 ;  /* 0x0000000512127207 */ /* 0x000fce0004800000 */
.L_x_299:
[----:B------:R-:W-:Y:S05]  /*b600*/  BSYNC B1 ;  /* 0x0000000000017941 */ /* 0x000fea0003800000 */
.L_x_298:
[----:B------:R-:W-:-:S13]  /*b610*/  LOP3.LUT P1, RZ, R3, 0xff, RZ, 0xc0, !PT ;  /* 0x000000ff03ff7812 */ /* 0x000fda000782c0ff */
[----:B------:R-:W-:Y:S05]  /*b620*/  @P1 BRA `(.L_x_302) ;  /* 0xfffffff400201947 */ /* 0x000fea000383ffff */
[----:B------:R-:W-:Y:S05]  /*b630*/  BSYNC B0 ;  /* 0x0000000000007941 */ /* 0x000fea0003800000 */
.L_x_290:
[----:B------:R-:W-:-:S03]  /*b640*/  UMOV UR7, 0xffffffff ;  /* 0xffffffff00077882 */ /* 0x000fc60000000000 */
[----:B------:R-:W-:Y:S05]  /*b650*/  BRA.DIV UR7, `(.L_x_303) ;  /* 0x0000000207fc7947 */ /* 0x000fea000b800000 */
[----:B------:R-:W-:-:S13]  /*b660*/  ELECT P6, URZ, PT ;  /* 0x00000000003f782f */ /* 0x000fda00038c0000 */
.L_x_317:
[----:B------:R-:W-:Y:S04]  /*b670*/  BSSY B0, `(.L_x_304) ;  /* 0x000001a000007945 */ /* 0x000fe80003800000 */
[----:B------:R-:W-:Y:S05]  /*b680*/  @!P6 BRA `(.L_x_305) ;  /* 0x000000000060e947 */ /* 0x000fea0003800000 */
[----:B------:R-:W-:-:S04]  /*b690*/  ULOP3.LUT UR7, UR41, 0x2, URZ, 0xfc, !UPT ;  /* 0x0000000229077892 */ /* 0x000fc8000f8efc3f */
[----:B------:R-:W-:-:S06]  /*b6a0*/  UISETP.NE.AND UP0, UPT, UR7, 0x3, UPT ;  /* 0x000000030700788c */ /* 0x000fcc000bf05270 */
[----:B------:R-:W-:-:S13]  /*b6b0*/  PLOP3.LUT P0, PT, PT, PT, UP0, 0x80, 0x0 ;  /* 0x000000000000781c */ /* 0x000fda0003f0f008 */
[----:B------:R-:W-:Y:S05]  /*b6c0*/  @!P0 BRA `(.L_x_306) ;  /* 0x0000000000048947 */ /* 0x000fea0003800000 */
[----:B------:R-:W-:Y:S01]  /*b6d0*/  BPT.TRAP 0x1 ;  /* 0x000000040000795c */ /* 0x000fe20000300000 */
.L_x_306:
[----:B------:R-:W0:Y:S01]  /*b6e0*/  S2R R3, SR_CgaCtaId ;  /* 0x0000000000037919 */ /* 0x000e220000008800 */
[----:B------:R-:W-:-:S04]  /*b6f0*/  MOV R2, 0x400 ;  /* 0x0000040000027802 */ /* 0x000fc80000000f00 */
[----:B0-----:R-:W-:Y:S02]  /*b700*/  LEA R3, R3, R2, 0x18 ;  /* 0x0000000203037211 */ /* 0x001fe400078ec0ff */
[----:B------:R-:W-:-:S03]  /*b710*/  SHF.L.U32 R2, R8, 0x1f, RZ ;  /* 0x0000001f08027819 */ /* 0x000fc600000006ff */
[----:B------:R-:W-:-:S04]  /*b720*/  VIADD R3, R3, 0x10 ;  /* 0x0000001003037836 */ /* 0x000fc80000000000 */
[C---:B------:R-:W-:Y:S02]  /*b730*/  IMAD R7, R0.reuse, 0x8, R3 ;  /* 0x0000000800077824 */ /* 0x040fe400078e0203 */
[----:B------:R-:W-:Y:S02]  /*b740*/  VIADD R0, R0, 0x1 ;  /* 0x0000000100007836 */ /* 0x000fe40000000000 */
[----:B------:R-:W0:Y:S03]  /*b750*/  SYNCS.PHASECHK.TRANS64.TRYWAIT P0, [R7+URZ], R2 ;  /* 0x00000002070075a7 */ /* 0x000e26000800017f */
[----:B------:R-:W-:-:S04]  /*b760*/  ISETP.NE.AND P1, PT, R0, 0x2, PT ;  /* 0x000000020000780c */ /* 0x000fc80003f25270 */
[----:B------:R-:W-:Y:S02]  /*b770*/  SEL R5, RZ, 0x1, P1 ;  /* 0x00000001ff057807 */ /* 0x000fe40000800000 */
[----:B------:R-:W-:Y:S02]  /*b780*/  SEL R0, R0, RZ, P1 ;  /* 0x000000ff00007207 */ /* 0x000fe40000800000 */
[----:B------:R-:W-:Y:S01]  /*b790*/  LOP3.LUT R5, R8, R5, RZ, 0x3c, !PT ;  /* 0x0000000508057212 */ /* 0x000fe200078e3cff */
[----:B0-----:R-:W-:Y:S06]  /*b7a0*/  @!P0 BRA `(.L_x_307) ;  /* 0x0000000000c88947 */ /* 0x001fec0003800000 */
.L_x_318:
[----:B------:R-:W-:Y:S01]  /*b7b0*/  IMAD R3, R0, 0x8, R3 ;  /* 0x0000000800037824 */ /* 0x000fe200078e0203 */
[----:B------:R-:W-:-:S07]  /*b7c0*/  SHF.L.U32 R0, R5, 0x1f, RZ ;  /* 0x0000001f05007819 */ /* 0x000fce00000006ff */
.L_x_308:
[----:B-1----:R1:W2:Y:S02]  /*b7d0*/  SYNCS.PHASECHK.TRANS64.TRYWAIT P0, [R3+URZ], R0 ;  /* 0x00000000030075a7 */ /* 0x0022a4000800017f */
[----:B--2---:R-:W-:Y:S05]  /*b7e0*/  @!P0 NANOSLEEP.SYNCS 0x989680 ;  /* 0x009896800000895d */ /* 0x004fea0003900000 */
[----:B------:R-:W2:Y:S02]  /*b7f0*/  @!P0 SYNCS.PHASECHK.TRANS64 P0, [R3+URZ], R0 ;  /* 0x00000000030085a7 */ /* 0x000ea4000800007f */
[----:B--2---:R-:W-:Y:S05]  /*b800*/  @!P0 BRA `(.L_x_308) ;  /* 0xfffffffc00f08947 */ /* 0x004fea000383ffff */
.L_x_305:
[----:B------:R-:W-:Y:S05]  /*b810*/  BSYNC B0 ;  /* 0x0000000000007941 */ /* 0x000fea0003800000 */
.L_x_304:
[----:B------:R-:W-:Y:S05]  /*b820*/  EXIT ;  /* 0x000000000000794d */ /* 0x000fea0003800000 */
.L_x_14:
[----:B0-----:R0:W1:Y:S02]  /*b830*/  SYNCS.PHASECHK.TRANS64.TRYWAIT P0, [R157+URZ], R0 ;  /* 0x000000009d0075a7 */ /* 0x001064000800017f */
[----:B-1----:R-:W-:Y:S05]  /*b840*/  @!P0 NANOSLEEP.SYNCS 0x989680 ;  /* 0x009896800000895d */ /* 0x002fea0003900000 */
[----:B------:R-:W1:Y:S02]  /*b850*/  @!P0 SYNCS.PHASECHK.TRANS64 P0, [R157+URZ], R0 ;  /* 0x000000009d0085a7 */ /* 0x000e64000800007f */
[----:B-1----:R-:W-:Y:S05]  /*b860*/  @!P0 BRA `(.L_x_14) ;  /* 0xfffffffc00f08947 */ /* 0x002fea000383ffff */
[----:B------:R-:W-:Y:S05]  /*b870*/  BRA `(.L_x_309) ;  /* 0xffffff5c00347947 */ /* 0x000fea000383ffff */
.L_x_19:
[----:B-1----:R1:W2:Y:S02]  /*b880*/  SYNCS.PHASECHK.TRANS64.TRYWAIT P1, [R3+URZ], R0 ;  /* 0x00000000030075a7 */ /* 0x0022a4000802017f */
[----:B--2---:R-:W-:Y:S05]  /*b890*/  @!P1 NANOSLEEP.SYNCS 0x989680 ;  /* 0x009896800000995d */ /* 0x004fea0003900000 */
[----:B------:R-:W2:Y:S02]  /*b8a0*/  @!P1 SYNCS.PHASECHK.TRANS64 P1, [R3+URZ], R0 ;  /* 0x00000000030095a7 */ /* 0x000ea4000802007f */
[----:B--2---:R-:W-:Y:S05]  /*b8b0*/  @!P1 BRA `(.L_x_19) ;  /* 0xfffffffc00f09947 */ /* 0x004fea000383ffff */
[----:B------:R-:W-:Y:S05]  /*b8c0*/  BRA `(.L_x_18) ;  /* 0xffffff5c00a47947 */ /* 0x000fea000383ffff */
.L_x_24:
[----:B-1----:R-:W-:-:S04]  /*b8d0*/  IMAD.U32 R4, RZ, RZ, UR8 ;  /* 0x00000008ff047e24 */ /* 0x002fc8000f8e00ff */
[----:B------:R1:W2:Y:S03]  /*b8e0*/  SYNCS.PHASECHK.TRANS64.TRYWAIT P1, [R4+URZ], R3 ;  /* 0x00000003040075a7 */ /* 0x0002a6000802017f */
[----:B--2---:R-:W-:Y:S05]  /*b8f0*/  @!P1 NANOSLEEP.SYNCS 0x989680 ;  /* 0x009896800000995d */ /* 0x004fea0003900000 */
[----:B------:R-:W2:Y:S02]  /*b900*/  @!P1 SYNCS.PHASECHK.TRANS64 P1, [R4+URZ], R3 ;  /* 0x00000003040095a7 */ /* 0x000ea4000802007f */
[----:B--2---:R-:W-:Y:S05]  /*b910*/  @!P1 BRA `(.L_x_24) ;  /* 0xfffffffc00ec9947 */ /* 0x004fea000383ffff */
[----:B------:R-:W-:Y:S05]  /*b920*/  BRA `(.L_x_23) ;  /* 0xffffff6000fc7947 */ /* 0x000fea000383ffff */
.L_x_30:
[----:B0-----:R0:W1:Y:S02]  /*b930*/  SYNCS.PHASECHK.TRANS64.TRYWAIT P0, [R157+URZ+0x10], R0 ;  /* 0x000010009d0075a7 */ /* 0x001064000800017f */
[----:B-1----:R-:W-:Y:S05]  /*b940*/  @!P0 NANOSLEEP.SYNCS 0x989680 ;  /* 0x009896800000895d */ /* 0x002fea0003900000 */
[----:B------:R-:W1:Y:S02]  /*b950*/  @!P0 SYNCS.PHASECHK.TRANS64 P0, [R157+URZ+0x10], R0 ;  /* 0x000010009d0085a7 */ /* 0x000e64000800007f */
[----:B-1----:R-:W-:Y:S05]  /*b960*/  @!P0 BRA `(.L_x_30) ;  /* 0xfffffffc00f08947 */ /* 0x002fea000383ffff */
[----:B------:R-:W-:Y:S05]  /*b970*/  BRA `(.L_x_310) ;  /* 0xffffff6800c87947 */ /* 0x000fea000383ffff */
.L_x_291:
[----:B------:R-:W-:Y:S01]  /*b980*/  BSSY B1, `(.L_x_311) ;  /* 0x0000006000017945 */ /* 0x000fe20003800000 */
[----:B------:R-:W-:-:S07]  /*b990*/  IMAD.MOV.U32 R15, RZ, RZ, -0x1 ;  /* 0xffffffffff0f7424 */ /* 0x000fce00078e00ff */
[----:B------:R-:W-:Y:S05]  /*b9a0*/  WARPSYNC.COLLECTIVE R15, `(.L_x_312) ;  /* 0x000000000f0c7348 */ /* 0x000fea0003c00000 */
[----:B------:R-:W-:Y:S02]  /*b9b0*/  ELECT P6, UR62, PT ;  /* 0x00000000003e782f */ /* 0x000fe400038c0000 */
[----:B------:R-:W-:Y:S01]  /*b9c0*/  MOV R14, UR62 ;  /* 0x0000003e000e7c02 */ /* 0x000fe20008000f00 */
[----:B------:R-:W-:Y:S10]  /*b9d0*/  ENDCOLLECTIVE ;  /* 0x000000000000791b */ /* 0x000ff40003800000 */
.L_x_312:
[----:B------:R-:W-:Y:S05]  /*b9e0*/  BSYNC B1 ;  /* 0x0000000000017941 */ /* 0x000fea0003800000 */
.L_x_311:
[----:B------:R-:W-:Y:S05]  /*b9f0*/  BRA `(.L_x_313) ;  /* 0xfffffff000387947 */ /* 0x000fea000383ffff */
.L_x_294:
[----:B-1----:R1:W2:Y:S02]  /*ba00*/  SYNCS.PHASECHK.TRANS64.TRYWAIT P1, [R7+URZ+0x10], R4 ;  /* 0x00001004070075a7 */ /* 0x0022a4000802017f */
[----:B--2---:R-:W-:Y:S05]  /*ba10*/  @!P1 NANOSLEEP.SYNCS 0x989680 ;  /* 0x009896800000995d */ /* 0x004fea0003900000 */
[----:B------:R-:W2:Y:S02]  /*ba20*/  @!P1 SYNCS.PHASECHK.TRANS64 P1, [R7+URZ+0x10], R4 ;  /* 0x00001004070095a7 */ /* 0x000ea4000802007f */
[----:B--2---:R-:W-:Y:S05]  /*ba30*/  @!P1 BRA `(.L_x_294) ;  /* 0xfffffffc00f09947 */ /* 0x004fea000383ffff */
[----:B------:R-:W-:Y:S05]  /*ba40*/  BRA `(.L_x_314) ;  /* 0xfffffff0006c7947 */ /* 0x000fea000383ffff */
.L_x_303:
[----:B------:R-:W-:Y:S01]  /*ba50*/  BSSY B0, `(.L_x_315) ;  /* 0x0000006000007945 */ /* 0x000fe20003800000 */
[----:B------:R-:W-:-:S07]  /*ba60*/  IMAD.MOV.U32 R15, RZ, RZ, -0x1 ;  /* 0xffffffffff0f7424 */ /* 0x000fce00078e00ff */
[----:B------:R-:W-:Y:S05]  /*ba70*/  WARPSYNC.COLLECTIVE R15, `(.L_x_316) ;  /* 0x000000000f0c7348 */ /* 0x000fea0003c00000 */
[----:B------:R-:W-:Y:S02]  /*ba80*/  ELECT P6, UR62, PT ;  /* 0x00000000003e782f */ /* 0x000fe400038c0000 */
[----:B------:R-:W-:Y:S01]  /*ba90*/  MOV R14, UR62 ;  /* 0x0000003e000e7c02 */ /* 0x000fe20008000f00 */
[----:B------:R-:W-:Y:S10]  /*baa0*/  ENDCOLLECTIVE ;  /* 0x000000000000791b */ /* 0x000ff40003800000 */
.L_x_316:
[----:B------:R-:W-:Y:S05]  /*bab0*/  BSYNC B0 ;  /* 0x0000000000007941 */ /* 0x000fea0003800000 */
.L_x_315:
[----:B------:R-:W-:Y:S05]  /*bac0*/  BRA `(.L_x_317) ;  /* 0xfffffff800e87947 */ /* 0x000fea000383ffff */
.L_x_307:
[----:B0-----:R0:W1:Y:S02]  /*bad0*/  SYNCS.PHASECHK.TRANS64.TRYWAIT P0, [R7+URZ], R2 ;  /* 0x00000002070075a7 */ /* 0x001064000800017f */
[----:B-1----:R-:W-:Y:S05]  /*bae0*/  @!P0 NANOSLEEP.SYNCS 0x989680 ;  /* 0x009896800000895d */ /* 0x002fea0003900000 */
[----:B------:R-:W1:Y:S02]  /*baf0*/  @!P0 SYNCS.PHASECHK.TRANS64 P0, [R7+URZ], R2 ;  /* 0x00000002070085a7 */ /* 0x000e64000800007f */
[----:B-1----:R-:W-:Y:S05]  /*bb00*/  @!P0 BRA `(.L_x_307) ;  /* 0xfffffffc00f08947 */ /* 0x002fea000383ffff */
[----:B------:R-:W-:Y:S05]  /*bb10*/  BRA `(.L_x_318) ;  /* 0xfffffffc00247947 */ /* 0x000fea000383ffff */
.L_x_319:
[----:B------:R-:W-:-:S00]  /*bb20*/  BRA `(.L_x_319) ;  /* 0xfffffffc00fc7947 */ /* 0x000fc0000383ffff */
[----:B------:R-:W-:-:S00]  /*bb30*/  NOP ;  /* 0x0000000000007918 */ /* 0x000fc00000000000 */
        /* <DEDUP_REMOVED lines=12> */
.L_x_320:


//--------------------- .nv.global.init           --------------------------
	.section	.nv.global.init,"aw",@progbits
.nv.global.init:
	.type		$str$22,@object
	.size		$str$22,($str$23 - $str$22)
$str$22:
        /*0000*/ 	.byte	0x6b, 0x5f, 0x74, 0x69, 0x6c, 0x65, 0x5f, 0x63, 0x6f, 0x75, 0x6e, 0x74, 0x20, 0x3e, 0x3d, 0x20
        /*0010*/ 	.byte	0x31, 0x00
	.type		$str$23,@object
	.size		$str$23,(__unnamed_1 - $str$23)
$str$23:
        /*0012*/ 	.byte	0x2f, 0x74, 0x6d, 0x70, 0x2f, 0x63, 0x75, 0x74, 0x6c, 0x61, 0x73, 0x73, 0x5f, 0x73, 0x77, 0x65
        /*0022*/ 	.byte	0x65, 0x70, 0x5f, 0x73, 0x72, 0x63, 0x2f, 0x69, 0x6e, 0x63, 0x6c, 0x75, 0x64, 0x65, 0x2f, 0x63
        /*0032*/ 	.byte	0x75, 0x74, 0x6c, 0x61, 0x73, 0x73, 0x2f, 0x67, 0x65, 0x6d, 0x6d, 0x2f, 0x63, 0x6f, 0x6c, 0x6c
        /*0042*/ 	.byte	0x65, 0x63, 0x74, 0x69, 0x76, 0x65, 0x2f, 0x73, 0x6d, 0x39, 0x30, 0x5f, 0x6d, 0x6d, 0x61, 0x5f
        /*0052*/ 	.byte	0x74, 0x6d, 0x61, 0x5f, 0x67, 0x6d, 0x6d, 0x61, 0x5f, 0x73, 0x73, 0x5f, 0x77, 0x61, 0x72, 0x70
        /*0062*/ 	.byte	0x73, 0x70, 0x65, 0x63, 0x69, 0x61, 0x6c, 0x69, 0x7a, 0x65, 0x64, 0x2e, 0x68, 0x70, 0x70, 0x00
	.type		__unnamed_1,@object
	.size		__unnamed_1,(.L_0 - __unnamed_1)
__unnamed_1:
        /*0072*/ 	.byte	0x76, 0x6f, 0x69, 0x64, 0x20, 0x63, 0x75, 0x74, 0x6c, 0x61, 0x73, 0x73, 0x3a, 0x3a, 0x67, 0x65
        /* <DEDUP_REMOVED lines=180> */
        /*0bc2*/ 	.byte	0x74, 0x79, 0x5d, 0x00
.L_0:


//--------------------- .nv.shared._ZN7cutlass13device_kernelINS_4gemm6kernel13GemmUniversalIN4cute5tupleIJiiiiEEENS1_10collective13CollectiveMmaINS1_34MainloopSm90TmaGmmaWarpSpecializedILi2ENS5_IJNS4_1CILi1EEESB_SB_EEENS1_32KernelTmaWarpSpecializedPingpongEEENS5_IJNSA_ILi64EEENSA_ILi256EEENSA_ILi128EEEEEENS_10bfloat16_tENS5_IJSB_llEEESJ_NS5_IJlSB_lEEENS4_8TiledMMAINS4_8MMA_AtomIJNS4_4SM904GMMA28MMA_64x256x16_F32BF16BF16_SSILNSP_5MajorE1ELSR_0ELNSP_7ScaleInE1ELSS_1EEEEEENS4_6LayoutISC_NS5_IJNSA_ILi0EEESW_SW_EEEEENS5_IJNS4_10UnderscoreESZ_SZ_EEEEENS4_13SM90_TMA_LOADENS4_14ComposedLayoutINS4_7SwizzleILi3ELi4ELi3EEENS4_18smem_ptr_flag_bitsILi16EEENSV_INS5_IJSF_NSA_ILi8EEEEEENS5_IJSB_SF_EEEEEEEvNS4_8identityES12_NS13_IS15_S17_NSV_INS5_IJS18_SF_EEENS5_IJSF_SB_EEEEEEEvS1D_EENS_8epilogue10collective6detail29Sm90TmaWarpSpecializedAdapterINS1K_15DefaultEpilogueISJ_SL_SL_NS1J_6thread17LinearCombinationISJ_Li1EffLNS1O_9ScaleType4KindE0ELNS_15FloatRoundStyleE2ESJ_EENS1_15EpilogueDefaultEEEEEvvEEEEvNT_6ParamsE --------------------------
	.section	.nv.shared._ZN7cutlass13device_kernelINS_4gemm6kernel13GemmUniversalIN4cute5tupleIJiiiiEEENS1_10collective13CollectiveMmaINS1_34MainloopSm90TmaGmmaWarpSpecializedILi2ENS5_IJNS4_1CILi1EEESB_SB_EEENS1_32KernelTmaWarpSpecializedPingpongEEENS5_IJNSA_ILi64EEENSA_ILi256EEENSA_ILi128EEEEEENS_10bfloat16_tENS5_IJSB_llEEESJ_NS5_IJlSB_lEEENS4_8TiledMMAINS4_8MMA_AtomIJNS4_4SM904GMMA28MMA_64x256x16_F32BF16BF16_SSILNSP_5MajorE1ELSR_0ELNSP_7ScaleInE1ELSS_1EEEEEENS4_6LayoutISC_NS5_IJNSA_ILi0EEESW_SW_EEEEENS5_IJNS4_10UnderscoreESZ_SZ_EEEEENS4_13SM90_TMA_LOADENS4_14ComposedLayoutINS4_7SwizzleILi3ELi4ELi3EEENS4_18smem_ptr_flag_bitsILi16EEENSV_INS5_IJSF_NSA_ILi8EEEEEENS5_IJSB_SF_EEEEEEEvNS4_8identityES12_NS13_IS15_S17_NSV_INS5_IJS18_SF_EEENS5_IJSF_SB_EEEEEEEvS1D_EENS_8epilogue10collective6detail29Sm90TmaWarpSpecializedAdapterINS1K_15DefaultEpilogueISJ_SL_SL_NS1J_6thread17LinearCombinationISJ_Li1EffLNS1O_9ScaleType4KindE0ELNS_15FloatRoundStyleE2ESJ_EENS1_15EpilogueDefaultEEEEEvvEEEEvNT_6ParamsE,"aw",@nobits
	.sectionflags	@""
	.align	16
	.zero		1024


//--------------------- .nv.shared.reserved.0     --------------------------
	.section	.nv.shared.reserved.0,"aw",@nobits
	.weak		__nv_reservedSMEM_offset_0_alias
	.size		__nv_reservedSMEM_offset_0_alias, 0, 0
	.other		__nv_reservedSMEM_offset_0_alias,@"STO_CUDA_RESERVED_SHARED STV_DEFAULT"
__nv_reservedSMEM_offset_0_alias:
	.zero		0


//--------------------- .nv.global                --------------------------
	.section	.nv.global,"aw",@nobits
.nv.global:
	.type		_ZN40_INTERNAL_5217caae_4_k_cu_41e8fb7e_209324cute1_E,@object
	.size		_ZN40_INTERNAL_5217caae_4_k_cu_41e8fb7e_209324cute1_E,(_ZN40_INTERNAL_5217caae_4_k_cu_41e8fb7e_209324cuda3std3__45__cpo6cbeginE - _ZN40_INTERNAL_5217caae_4_k_cu_41e8fb7e_209324cute1_E)
_ZN40_INTERNAL_5217caae_4_k_cu_41e8fb7e_209324cute1_E:
	.zero		1
	.type		_ZN40_INTERNAL_5217caae_4_k_cu_41e8fb7e_209324cuda3std3__45__cpo6cbeginE,@object
	.size		_ZN40_INTERNAL_5217caae_4_k_cu_41e8fb7e_209324cuda3std3__45__cpo6cbeginE,(_ZN40_INTERNAL_5217caae_4_k_cu_41e8fb7e_209324cuda3std3__48in_placeE - _ZN40_INTERNAL_5217caae_4_k_cu_41e8fb7e_209324cuda3std3__45__cpo6cbeginE)
_ZN40_INTERNAL_5217caae_4_k_cu_41e8fb7e_209324cuda3std3__45__cpo6cbeginE:
	.zero		1
	.type		_ZN40_INTERNAL_5217caae_4_k_cu_41e8fb7e_209324cuda3std3__48in_placeE,@object
	.size		_ZN40_INTERNAL_5217caae_4_k_cu_41e8fb7e_209324cuda3std3__48in_placeE,(_ZN40_INTERNAL_5217caae_4_k_cu_41e8fb7e_209324cuda3std6ranges3__45__cpo9iter_moveE - _ZN40_INTERNAL_5217caae_4_k_cu_41e8fb7e_209324cuda3std3__48in_placeE)
_ZN40_INTERNAL_5217caae_4_k_cu_41e8fb7e_209324cuda3std3__48in_placeE:
	.zero		1
	.type		_ZN40_INTERNAL_5217caae_4_k_cu_41e8fb7e_209324cuda3std6ranges3__45__cpo9iter_moveE,@object
	.size		_ZN40_INTERNAL_5217caae_4_k_cu_41e8fb7e_209324cuda3std6ranges3__45__cpo9iter_moveE,(_ZN40_INTERNAL_5217caae_4_k_cu_41e8fb7e_209324cuda3std3__45__cpo5beginE - _ZN40_INTERNAL_5217caae_4_k_cu_41e8fb7e_209324cuda3std6ranges3__45__cpo9iter_moveE)
_ZN40_INTERNAL_5217caae_4_k_cu_41e8fb7e_209324cuda3std6ranges3__45__cpo9iter_moveE:
	.zero		1
	.type		_ZN40_INTERNAL_5217caae_4_k_cu_41e8fb7e_209324cuda3std3__45__cpo5beginE,@object
	.size		_ZN40_INTERNAL_5217caae_4_k_cu_41e8fb7e_209324cuda3std3__45__cpo5beginE,(_ZN40_INTERNAL_5217caae_4_k_cu_41e8fb7e_209324cuda3std3__442_GLOBAL__N__5217caae_4_k_cu_41e8fb7e_209326ignoreE - _ZN40_INTERNAL_5217caae_4_k_cu_41e8fb7e_209324cuda3std3__45__cpo5beginE)
_ZN40_INTERNAL_5217caae_4_k_cu_41e8fb7e_209324cuda3std3__45__cpo5beginE:
	.zero		1
	.type		_ZN40_INTERNAL_5217caae_4_k_cu_41e8fb7e_209324cuda3std3__442_GLOBAL__N__5217caae_4_k_cu_41e8fb7e_209326ignoreE,@object
	.size		_ZN40_INTERNAL_5217caae_4_k_cu_41e8fb7e_209324cuda3std3__442_GLOBAL__N__5217caae_4_k_cu_41e8fb7e_209326ignoreE,(_ZN40_INTERNAL_5217caae_4_k_cu_41e8fb7e_209324cute7productE - _ZN40_INTERNAL_5217caae_4_k_cu_41e8fb7e_209324cuda3std3__442_GLOBAL__N__5217caae_4_k_cu_41e8fb7e_209326ignoreE)
_ZN40_INTERNAL_5217caae_4_k_cu_41e8fb7e_209324cuda3std3__442_GLOBAL__N__5217caae_4_k_cu_41e8fb7e_209326ignoreE:
	.zero		1
	.type		_ZN40_INTERNAL_5217caae_4_k_cu_41e8fb7e_209324cute7productE,@object
	.size		_ZN40_INTERNAL_5217caae_4_k_cu_41e8fb7e_209324cute7productE,(_ZN40_INTERNAL_5217caae_4_k_cu_41e8fb7e_209324cuda3std3__45__cpo3endE - _ZN40_INTERNAL_5217caae_4_k_cu_41e8fb7e_209324cute7productE)
_ZN40_INTERNAL_5217caae_4_k_cu_41e8fb7e_209324cute7productE:
	.zero		1
	.type		_ZN40_INTERNAL_5217caae_4_k_cu_41e8fb7e_209324cuda3std3__45__cpo3endE,@object
	.size		_ZN40_INTERNAL_5217caae_4_k_cu_41e8fb7e_209324cuda3std3__45__cpo3endE,(_ZN40_INTERNAL_5217caae_4_k_cu_41e8fb7e_209324cuda3std3__419piecewise_constructE - _ZN40_INTERNAL_5217caae_4_k_cu_41e8fb7e_209324cuda3std3__45__cpo3endE)
_ZN40_INTERNAL_5217caae_4_k_cu_41e8fb7e_209324cuda3std3__45__cpo3endE:
	.zero		1
	.type		_ZN40_INTERNAL_5217caae_4_k_cu_41e8fb7e_209324cuda3std3__419piecewise_constructE,@object
	.size		_ZN40_INTERNAL_5217caae_4_k_cu_41e8fb7e_209324cuda3std3__419piecewise_constructE,(_ZN40_INTERNAL_5217caae_4_k_cu_41e8fb7e_209324cuda3std3__45__cpo4cendE - _ZN40_INTERNAL_5217caae_4_k_cu_41e8fb7e_209324cuda3std3__419piecewise_constructE)
_ZN40_INTERNAL_5217caae_4_k_cu_41e8fb7e_209324cuda3std3__419piecewise_constructE:
	.zero		1
	.type		_ZN40_INTERNAL_5217caae_4_k_cu_41e8fb7e_209324cuda3std3__45__cpo4cendE,@object
	.size		_ZN40_INTERNAL_5217caae_4_k_cu_41e8fb7e_209324cuda3std3__45__cpo4cendE,(_ZN40_INTERNAL_5217caae_4_k_cu_41e8fb7e_209324cuda3std6ranges3__45__cpo4swapE - _ZN40_INTERNAL_5217caae_4_k_cu_41e8fb7e_209324cuda3std3__45__cpo4cendE)
_ZN40_INTERNAL_5217caae_4_k_cu_41e8fb7e_209324cuda3std3__45__cpo4cendE:
	.zero		1
	.type		_ZN40_INTERNAL_5217caae_4_k_cu_41e8fb7e_209324cuda3std6ranges3__45__cpo4swapE,@object
	.size		_ZN40_INTERNAL_5217caae_4_k_cu_41e8fb7e_209324cuda3std6ranges3__45__cpo4swapE,(.L_8 - _ZN40_INTERNAL_5217caae_4_k_cu_41e8fb7e_209324cuda3std6ranges3__45__cpo4swapE)
_ZN40_INTERNAL_5217caae_4_k_cu_41e8fb7e_209324cuda3std6ranges3__45__cpo4swapE:
	.zero		1
.L_8:


//--------------------- .nv.constant0._ZN7cutlass13device_kernelINS_4gemm6kernel13GemmUniversalIN4cute5tupleIJiiiiEEENS1_10collective13CollectiveMmaINS1_34MainloopSm90TmaGmmaWarpSpecializedILi2ENS5_IJNS4_1CILi1EEESB_SB_EEENS1_32KernelTmaWarpSpecializedPingpongEEENS5_IJNSA_ILi64EEENSA_ILi256EEENSA_ILi128EEEEEENS_10bfloat16_tENS5_IJSB_llEEESJ_NS5_IJlSB_lEEENS4_8TiledMMAINS4_8MMA_AtomIJNS4_4SM904GMMA28MMA_64x256x16_F32BF16BF16_SSILNSP_5MajorE1ELSR_0ELNSP_7ScaleInE1ELSS_1EEEEEENS4_6LayoutISC_NS5_IJNSA_ILi0EEESW_SW_EEEEENS5_IJNS4_10UnderscoreESZ_SZ_EEEEENS4_13SM90_TMA_LOADENS4_14ComposedLayoutINS4_7SwizzleILi3ELi4ELi3EEENS4_18smem_ptr_flag_bitsILi16EEENSV_INS5_IJSF_NSA_ILi8EEEEEENS5_IJSB_SF_EEEEEEEvNS4_8identityES12_NS13_IS15_S17_NSV_INS5_IJS18_SF_EEENS5_IJSF_SB_EEEEEEEvS1D_EENS_8epilogue10collective6detail29Sm90TmaWarpSpecializedAdapterINS1K_15DefaultEpilogueISJ_SL_SL_NS1J_6thread17LinearCombinationISJ_Li1EffLNS1O_9ScaleType4KindE0ELNS_15FloatRoundStyleE2ESJ_EENS1_15EpilogueDefaultEEEEEvvEEEEvNT_6ParamsE --------------------------
	.section	.nv.constant0._ZN7cutlass13device_kernelINS_4gemm6kernel13GemmUniversalIN4cute5tupleIJiiiiEEENS1_10collective13CollectiveMmaINS1_34MainloopSm90TmaGmmaWarpSpecializedILi2ENS5_IJNS4_1CILi1EEESB_SB_EEENS1_32KernelTmaWarpSpecializedPingpongEEENS5_IJNSA_ILi64EEENSA_ILi256EEENSA_ILi128EEEEEENS_10bfloat16_tENS5_IJSB_llEEESJ_NS5_IJlSB_lEEENS4_8TiledMMAINS4_8MMA_AtomIJNS4_4SM904GMMA28MMA_64x256x16_F32BF16BF16_SSILNSP_5MajorE1ELSR_0ELNSP_7ScaleInE1ELSS_1EEEEEENS4_6LayoutISC_NS5_IJNSA_ILi0EEESW_SW_EEEEENS5_IJNS4_10UnderscoreESZ_SZ_EEEEENS4_13SM90_TMA_LOADENS4_14ComposedLayoutINS4_7SwizzleILi3ELi4ELi3EEENS4_18smem_ptr_flag_bitsILi16EEENSV_INS5_IJSF_NSA_ILi8EEEEEENS5_IJSB_SF_EEEEEEEvNS4_8identityES12_NS13_IS15_S17_NSV_INS5_IJS18_SF_EEENS5_IJSF_SB_EEEEEEEvS1D_EENS_8epilogue10collective6detail29Sm90TmaWarpSpecializedAdapterINS1K_15DefaultEpilogueISJ_SL_SL_NS1J_6thread17LinearCombinationISJ_Li1EffLNS1O_9ScaleType4KindE0ELNS_15FloatRoundStyleE2ESJ_EENS1_15EpilogueDefaultEEEEEvvEEEEvNT_6ParamsE,"a",@progbits
	.sectionflags	@""
	.align	4
.nv.constant0._ZN7cutlass13device_kernelINS_4gemm6kernel13GemmUniversalIN4cute5tupleIJiiiiEEENS1_10collective13CollectiveMmaINS1_34MainloopSm90TmaGmmaWarpSpecializedILi2ENS5_IJNS4_1CILi1EEESB_SB_EEENS1_32KernelTmaWarpSpecializedPingpongEEENS5_IJNSA_ILi64EEENSA_ILi256EEENSA_ILi128EEEEEENS_10bfloat16_tENS5_IJSB_llEEESJ_NS5_IJlSB_lEEENS4_8TiledMMAINS4_8MMA_AtomIJNS4_4SM904GMMA28MMA_64x256x16_F32BF16BF16_SSILNSP_5MajorE1ELSR_0ELNSP_7ScaleInE1ELSS_1EEEEEENS4_6LayoutISC_NS5_IJNSA_ILi0EEESW_SW_EEEEENS5_IJNS4_10UnderscoreESZ_SZ_EEEEENS4_13SM90_TMA_LOADENS4_14ComposedLayoutINS4_7SwizzleILi3ELi4ELi3EEENS4_18smem_ptr_flag_bitsILi16EEENSV_INS5_IJSF_NSA_ILi8EEEEEENS5_IJSB_SF_EEEEEEEvNS4_8identityES12_NS13_IS15_S17_NSV_INS5_IJS18_SF_EEENS5_IJSF_SB_EEEEEEEvS1D_EENS_8epilogue10collective6detail29Sm90TmaWarpSpecializedAdapterINS1K_15DefaultEpilogueISJ_SL_SL_NS1J_6thread17LinearCombinationISJ_Li1EffLNS1O_9ScaleType4KindE0ELNS_15FloatRoundStyleE2ESJ_EENS1_15EpilogueDefaultEEEEEvvEEEEvNT_6ParamsE:
	.zero		1664


//--------------------- SYMBOLS --------------------------

	.type		.nv.reservedSmem.offset0,@object
	.size		.nv.reservedSmem.offset0,0x4
	.type		__assertfail,@function
